	.target	sm_100a

	.elftype	@"ET_EXEC"


//--------------------- .note.nv.tkinfo           --------------------------
	.section	.note.nv.tkinfo,"",@"SHT_NOTE"
	.sectionflags	@"SHF_NOTE_NV_TKINFO"
	.tkinfo
        /*0018*/ 	.word	0x00000002
        /*0030*/ 	.string	""
        /*0030*/ 	.string	"ptxas"
        /*0030*/ 	.string	"Cuda compilation tools, release 13.0, V13.0.88"
        /*0030*/ 	.string	"Build cuda_13.0.r13.0/compiler.36424714_0"
        /*0030*/ 	.string	"-arch sm_100a -m 64 "



//--------------------- .note.nv.cuinfo           --------------------------
	.section	.note.nv.cuinfo,"",@"SHT_NOTE"
	.sectionflags	@"SHF_NOTE_NV_CUINFO"
        /*0018*/ 	.short	0x0002
        /*001a*/ 	.short	0x0064
        /*001c*/ 	.short	0x0082
	.zero		2


//--------------------- .nv.info                  --------------------------
	.section	.nv.info,"",@"SHT_CUDA_INFO"
	.align	4


	//----- nvinfo : EIATTR_REGCOUNT
	.align		4
        /*0000*/ 	.byte	0x04, 0x2f
        /*0002*/ 	.short	(.L_19 - .L_18)
	.align		4
.L_18:
        /*0004*/ 	.word	index@(_ZN7cutlass13device_kernelINS_4gemm6kernel13GemmUniversalIN4cute5tupleIJiiiiEEENS1_10collective13CollectiveMmaINS1_35MainloopSm100TmaUmmaWarpSpecializedILi3ELi2ELi4ENS5_IJNS4_1CILi1EEESB_SB_EEEEENS5_IJNSA_ILi64EEENSA_ILi48EEENSA_ILi256EEEEEENS_10bfloat16_tENS5_IJlSB_lEEESI_SJ_NS4_8TiledMMAINS4_8MMA_AtomIJNS4_20SM100_MMA_F16BF16_SSISI_SI_fLi64ELi48ELNS4_4UMMA5MajorE0ELSO_0ELNSN_7ScaleInE0ELSP_0EEEEEENS4_6LayoutISC_NS5_IJNSA_ILi0EEEST_ST_EEEEENS5_IJNS4_10UnderscoreESW_SW_EEEEENS4_13SM90_TMA_LOADENS4_14ComposedLayoutINS4_7SwizzleILi3ELi4ELi3EEENS4_18smem_ptr_flag_bitsILi16EEENSS_INS5_IJNSA_ILi8EEESE_EEENS5_IJSE_SB_EEEEEEEvNS4_8identityESZ_S19_vS1A_EENS_8epilogue10collective18CollectiveEpilogueINS1C_23Sm100TmaWarpSpecializedILi2ELi1ELi24ELb1ELb0EEEJSH_NS5_IJNSS_ISE_SB_EENSS_ISF_SB_EEEEESI_SJ_SI_SJ_NS1C_6fusion15FusionCallbacksIS1G_NS1K_17LinearCombinationISI_fSI_fLNS_15FloatRoundStyleE2EEESH_S1J_JEEENS4_5SM1004TMEM4LOAD26SM100_TMEM_LOAD_16dp256b2xESZ_NS10_INS11_ILi1ELi4ELi3EEES14_NSS_INS5_IJS15_NSA_ILi16EEEEEENS5_IJS1V_SB_EEEEEEENS4_17SM75_U32x4_LDSM_NENS4_14SM90_TMA_STOREES1Z_NS4_17SM90_U32x4_STSM_NENS4_39AutoVectorizingCopyWithAssumedAlignmentILi128EEEEEEvvEEEEvNT_6ParamsE)
        /*0008*/ 	.word	0x0000005f


	//----- nvinfo : EIATTR_FRAME_SIZE
	.align		4
.L_19:
        /*000c*/ 	.byte	0x04, 0x11
        /*000e*/ 	.short	(.L_21 - .L_20)
	.align		4
.L_20:
        /*0010*/ 	.word	index@($__internal_2_$__cuda_sm10x_tcgen05_guardrail_trap_unallocated_columns_being_dealloced)
        /*0014*/ 	.word	0x00000000


	//----- nvinfo : EIATTR_FRAME_SIZE
	.align		4
.L_21:
        /*0018*/ 	.byte	0x04, 0x11
        /*001a*/ 	.short	(.L_23 - .L_22)
	.align		4
.L_22:
        /*001c*/ 	.word	index@($__internal_1_$__cuda_sm10x_tcgen05_guardrail_trap_phase_invalid_during_alloc)
        /*0020*/ 	.word	0x00000000


	//----- nvinfo : EIATTR_FRAME_SIZE
	.align		4
.L_23:
        /*0024*/ 	.byte	0x04, 0x11
        /*0026*/ 	.short	(.L_25 - .L_24)
	.align		4
.L_24:
        /*0028*/ 	.word	index@($__internal_0_$__cuda_sm10x_tcgen05_guardrail_trap_col_being_dealloced_not_returned_by_alloc)
        /*002c*/ 	.word	0x00000000


	//----- nvinfo : EIATTR_FRAME_SIZE
	.align		4
.L_25:
        /*0030*/ 	.byte	0x04, 0x11
        /*0032*/ 	.short	(.L_27 - .L_26)
	.align		4
.L_26:
        /*0034*/ 	.word	index@(_ZN7cutlass13device_kernelINS_4gemm6kernel13GemmUniversalIN4cute5tupleIJiiiiEEENS1_10collective13CollectiveMmaINS1_35MainloopSm100TmaUmmaWarpSpecializedILi3ELi2ELi4ENS5_IJNS4_1CILi1EEESB_SB_EEEEENS5_IJNSA_ILi64EEENSA_ILi48EEENSA_ILi256EEEEEENS_10bfloat16_tENS5_IJlSB_lEEESI_SJ_NS4_8TiledMMAINS4_8MMA_AtomIJNS4_20SM100_MMA_F16BF16_SSISI_SI_fLi64ELi48ELNS4_4UMMA5MajorE0ELSO_0ELNSN_7ScaleInE0ELSP_0EEEEEENS4_6LayoutISC_NS5_IJNSA_ILi0EEEST_ST_EEEEENS5_IJNS4_10UnderscoreESW_SW_EEEEENS4_13SM90_TMA_LOADENS4_14ComposedLayoutINS4_7SwizzleILi3ELi4ELi3EEENS4_18smem_ptr_flag_bitsILi16EEENSS_INS5_IJNSA_ILi8EEESE_EEENS5_IJSE_SB_EEEEEEEvNS4_8identityESZ_S19_vS1A_EENS_8epilogue10collective18CollectiveEpilogueINS1C_23Sm100TmaWarpSpecializedILi2ELi1ELi24ELb1ELb0EEEJSH_NS5_IJNSS_ISE_SB_EENSS_ISF_SB_EEEEESI_SJ_SI_SJ_NS1C_6fusion15FusionCallbacksIS1G_NS1K_17LinearCombinationISI_fSI_fLNS_15FloatRoundStyleE2EEESH_S1J_JEEENS4_5SM1004TMEM4LOAD26SM100_TMEM_LOAD_16dp256b2xESZ_NS10_INS11_ILi1ELi4ELi3EEES14_NSS_INS5_IJS15_NSA_ILi16EEEEEENS5_IJS1V_SB_EEEEEEENS4_17SM75_U32x4_LDSM_NENS4_14SM90_TMA_STOREES1Z_NS4_17SM90_U32x4_STSM_NENS4_39AutoVectorizingCopyWithAssumedAlignmentILi128EEEEEEvvEEEEvNT_6ParamsE)
        /*0038*/ 	.word	0x00000000


	//----- nvinfo : EIATTR_MIN_STACK_SIZE
	.align		4
.L_27:
        /*003c*/ 	.byte	0x04, 0x12
        /*003e*/ 	.short	(.L_29 - .L_28)
	.align		4
.L_28:
        /*0040*/ 	.word	index@(_ZN7cutlass13device_kernelINS_4gemm6kernel13GemmUniversalIN4cute5tupleIJiiiiEEENS1_10collective13CollectiveMmaINS1_35MainloopSm100TmaUmmaWarpSpecializedILi3ELi2ELi4ENS5_IJNS4_1CILi1EEESB_SB_EEEEENS5_IJNSA_ILi64EEENSA_ILi48EEENSA_ILi256EEEEEENS_10bfloat16_tENS5_IJlSB_lEEESI_SJ_NS4_8TiledMMAINS4_8MMA_AtomIJNS4_20SM100_MMA_F16BF16_SSISI_SI_fLi64ELi48ELNS4_4UMMA5MajorE0ELSO_0ELNSN_7ScaleInE0ELSP_0EEEEEENS4_6LayoutISC_NS5_IJNSA_ILi0EEEST_ST_EEEEENS5_IJNS4_10UnderscoreESW_SW_EEEEENS4_13SM90_TMA_LOADENS4_14ComposedLayoutINS4_7SwizzleILi3ELi4ELi3EEENS4_18smem_ptr_flag_bitsILi16EEENSS_INS5_IJNSA_ILi8EEESE_EEENS5_IJSE_SB_EEEEEEEvNS4_8identityESZ_S19_vS1A_EENS_8epilogue10collective18CollectiveEpilogueINS1C_23Sm100TmaWarpSpecializedILi2ELi1ELi24ELb1ELb0EEEJSH_NS5_IJNSS_ISE_SB_EENSS_ISF_SB_EEEEESI_SJ_SI_SJ_NS1C_6fusion15FusionCallbacksIS1G_NS1K_17LinearCombinationISI_fSI_fLNS_15FloatRoundStyleE2EEESH_S1J_JEEENS4_5SM1004TMEM4LOAD26SM100_TMEM_LOAD_16dp256b2xESZ_NS10_INS11_ILi1ELi4ELi3EEES14_NSS_INS5_IJS15_NSA_ILi16EEEEEENS5_IJS1V_SB_EEEEEEENS4_17SM75_U32x4_LDSM_NENS4_14SM90_TMA_STOREES1Z_NS4_17SM90_U32x4_STSM_NENS4_39AutoVectorizingCopyWithAssumedAlignmentILi128EEEEEEvvEEEEvNT_6ParamsE)
        /*0044*/ 	.word	0x00000000
.L_29:


//--------------------- .nv.compat                --------------------------
	.section	.nv.compat,"",@"SHT_CUDA_COMPAT_INFO"
	.align	4
        /*0000*/ 	.byte	0x02, 0x09, 0x01, 0x00, 0x02, 0x02, 0x02, 0x00, 0x02, 0x05, 0x05, 0x00, 0x03, 0x07, 0x01, 0x01
        /*0010*/ 	.byte	0x02, 0x03, 0x01, 0x00, 0x02, 0x06, 0x01, 0x00, 0x04, 0x0b, 0x08, 0x00, 0x09, 0x00, 0x00, 0x00
        /*0020*/ 	.byte	0x00, 0x00, 0x00, 0x00


//--------------------- .nv.info._ZN7cutlass13device_kernelINS_4gemm6kernel13GemmUniversalIN4cute5tupleIJiiiiEEENS1_10collective13CollectiveMmaINS1_35MainloopSm100TmaUmmaWarpSpecializedILi3ELi2ELi4ENS5_IJNS4_1CILi1EEESB_SB_EEEEENS5_IJNSA_ILi64EEENSA_ILi48EEENSA_ILi256EEEEEENS_10bfloat16_tENS5_IJlSB_lEEESI_SJ_NS4_8TiledMMAINS4_8MMA_AtomIJNS4_20SM100_MMA_F16BF16_SSISI_SI_fLi64ELi48ELNS4_4UMMA5MajorE0ELSO_0ELNSN_7ScaleInE0ELSP_0EEEEEENS4_6LayoutISC_NS5_IJNSA_ILi0EEEST_ST_EEEEENS5_IJNS4_10UnderscoreESW_SW_EEEEENS4_13SM90_TMA_LOADENS4_14ComposedLayoutINS4_7SwizzleILi3ELi4ELi3EEENS4_18smem_ptr_flag_bitsILi16EEENSS_INS5_IJNSA_ILi8EEESE_EEENS5_IJSE_SB_EEEEEEEvNS4_8identityESZ_S19_vS1A_EENS_8epilogue10collective18CollectiveEpilogueINS1C_23Sm100TmaWarpSpecializedILi2ELi1ELi24ELb1ELb0EEEJSH_NS5_IJNSS_ISE_SB_EENSS_ISF_SB_EEEEESI_SJ_SI_SJ_NS1C_6fusion15FusionCallbacksIS1G_NS1K_17LinearCombinationISI_fSI_fLNS_15FloatRoundStyleE2EEESH_S1J_JEEENS4_5SM1004TMEM4LOAD26SM100_TMEM_LOAD_16dp256b2xESZ_NS10_INS11_ILi1ELi4ELi3EEES14_NSS_INS5_IJS15_NSA_ILi16EEEEEENS5_IJS1V_SB_EEEEEEENS4_17SM75_U32x4_LDSM_NENS4_14SM90_TMA_STOREES1Z_NS4_17SM90_U32x4_STSM_NENS4_39AutoVectorizingCopyWithAssumedAlignmentILi128EEEEEEvvEEEEvNT_6ParamsE --------------------------
	.section	.nv.info._ZN7cutlass13device_kernelINS_4gemm6kernel13GemmUniversalIN4cute5tupleIJiiiiEEENS1_10collective13CollectiveMmaINS1_35MainloopSm100TmaUmmaWarpSpecializedILi3ELi2ELi4ENS5_IJNS4_1CILi1EEESB_SB_EEEEENS5_IJNSA_ILi64EEENSA_ILi48EEENSA_ILi256EEEEEENS_10bfloat16_tENS5_IJlSB_lEEESI_SJ_NS4_8TiledMMAINS4_8MMA_AtomIJNS4_20SM100_MMA_F16BF16_SSISI_SI_fLi64ELi48ELNS4_4UMMA5MajorE0ELSO_0ELNSN_7ScaleInE0ELSP_0EEEEEENS4_6LayoutISC_NS5_IJNSA_ILi0EEEST_ST_EEEEENS5_IJNS4_10UnderscoreESW_SW_EEEEENS4_13SM90_TMA_LOADENS4_14ComposedLayoutINS4_7SwizzleILi3ELi4ELi3EEENS4_18smem_ptr_flag_bitsILi16EEENSS_INS5_IJNSA_ILi8EEESE_EEENS5_IJSE_SB_EEEEEEEvNS4_8identityESZ_S19_vS1A_EENS_8epilogue10collective18CollectiveEpilogueINS1C_23Sm100TmaWarpSpecializedILi2ELi1ELi24ELb1ELb0EEEJSH_NS5_IJNSS_ISE_SB_EENSS_ISF_SB_EEEEESI_SJ_SI_SJ_NS1C_6fusion15FusionCallbacksIS1G_NS1K_17LinearCombinationISI_fSI_fLNS_15FloatRoundStyleE2EEESH_S1J_JEEENS4_5SM1004TMEM4LOAD26SM100_TMEM_LOAD_16dp256b2xESZ_NS10_INS11_ILi1ELi4ELi3EEES14_NSS_INS5_IJS15_NSA_ILi16EEEEEENS5_IJS1V_SB_EEEEEEENS4_17SM75_U32x4_LDSM_NENS4_14SM90_TMA_STOREES1Z_NS4_17SM90_U32x4_STSM_NENS4_39AutoVectorizingCopyWithAssumedAlignmentILi128EEEEEEvvEEEEvNT_6ParamsE,"",@"SHT_CUDA_INFO"
	.sectionflags	@""
	.align	4


	//----- nvinfo : EIATTR_CUDA_API_VERSION
	.align		4
        /*0000*/ 	.byte	0x04, 0x37
        /*0002*/ 	.short	(.L_31 - .L_30)
.L_30:
        /*0004*/ 	.word	0x00000082


	//----- nvinfo : EIATTR_KPARAM_INFO
	.align		4
.L_31:
        /*0008*/ 	.byte	0x04, 0x17
        /*000a*/ 	.short	(.L_33 - .L_32)
.L_32:
        /*000c*/ 	.word	0x00000000
        /*0010*/ 	.short	0x0000
        /*0012*/ 	.short	0x0000
        /*0014*/ 	.byte	0x00, 0xf0, 0x01, 0x20


	//----- nvinfo : EIATTR_AT_ENTRY_FRAGMENTS
	.align		4
.L_33:
        /*0018*/ 	.byte	0x04, 0x4f
        /*001a*/ 	.short	(.L_35 - .L_34)


	//   ....[0]....
.L_34:
        /*001c*/ 	.word	0x00000006


	//----- nvinfo : EIATTR_RESERVED_SMEM_USED
	.align		4
.L_35:
        /*0020*/ 	.byte	0x01, 0x41
	.zero		2


	//----- nvinfo : EIATTR_SPARSE_MMA_MASK
	.align		4
        /*0024*/ 	.byte	0x03, 0x50
        /*0026*/ 	.short	0x0000


	//----- nvinfo : EIATTR_TCGEN05_1CTA_USED
	.align		4
        /*0028*/ 	.byte	0x01, 0x51
	.zero		2


	//----- nvinfo : EIATTR_MAXREG_COUNT
	.align		4
        /*002c*/ 	.byte	0x03, 0x1b
        /*002e*/ 	.short	0x00ff


	//----- nvinfo : EIATTR_NUM_BARRIERS
	.align		4
        /*0030*/ 	.byte	0x02, 0x4c
        /*0032*/ 	.byte	0x07
	.zero		1


	//----- nvinfo : EIATTR_EXTERNS
	.align		4
        /*0034*/ 	.byte	0x04, 0x0f
        /*0036*/ 	.short	(.L_37 - .L_36)


	//   ....[0]....
	.align		4
.L_36:
        /*0038*/ 	.word	index@(__assertfail)


	//----- nvinfo : EIATTR_MERCURY_ISA_VERSION
	.align		4
.L_37:
        /*003c*/ 	.byte	0x03, 0x5f
        /*003e*/ 	.short	0x0101


	//----- nvinfo : EIATTR_INT_WARP_WIDE_INSTR_OFFSETS
	.align		4
        /*0040*/ 	.byte	0x04, 0x31
        /*0042*/ 	.short	(.L_39 - .L_38)


	//   ....[0]....
.L_38:
        /*0044*/ 	.word	0x00002180


	//   ....[1]....
        /*0048*/ 	.word	0x00004000


	//   ....[2]....
        /*004c*/ 	.word	0x00004030


	//   ....[3]....
        /*0050*/ 	.word	0x00004050


	//   ....[4]....
        /*0054*/ 	.word	0x00004ab0


	//   ....[5]....
        /*0058*/ 	.word	0x00004ac0


	//   ....[6]....
        /*005c*/ 	.word	0x00004b10


	//   ....[7]....
        /*0060*/ 	.word	0x00004c10


	//----- nvinfo : EIATTR_COOP_GROUP_MASK_REGIDS
	.align		4
.L_39:
        /*0064*/ 	.byte	0x04, 0x29
        /*0066*/ 	.short	(.L_41 - .L_40)


	//   ....[0]....
.L_40:
        /*0068*/ 	.word	0xffffffff


	//   ....[1]....
        /*006c*/ 	.word	0xffffffff


	//   ....[2]....
        /*0070*/ 	.word	0xffffffff


	//   ....[3]....
        /*0074*/ 	.word	0xffffffff


	//   ....[4]....
        /*0078*/ 	.word	0xffffffff


	//   ....[5]....
        /*007c*/ 	.word	0xffffffff


	//   ....[6]....
        /*0080*/ 	.word	0xffffffff


	//   ....[7]....
        /*0084*/ 	.word	0xffffffff


	//   ....[8]....
        /*0088*/ 	.word	0xffffffff


	//   ....[9]....
        /*008c*/ 	.word	0xffffffff


	//   ....[10]....
        /*0090*/ 	.word	0xffffffff


	//   ....[11]....
        /*0094*/ 	.word	0xffffffff


	//   ....[12]....
        /*0098*/ 	.word	0xffffffff


	//----- nvinfo : EIATTR_COOP_GROUP_INSTR_OFFSETS
	.align		4
.L_41:
        /*009c*/ 	.byte	0x04, 0x28
        /*009e*/ 	.short	(.L_43 - .L_42)


	//   ....[0]....
.L_42:
        /*00a0*/ 	.word	0x00000090


	//   ....[1]....
        /*00a4*/ 	.word	0x000004d0


	//   ....[2]....
        /*00a8*/ 	.word	0x00000620


	//   ....[3]....
        /*00ac*/ 	.word	0x00000780


	//   ....[4]....
        /*00b0*/ 	.word	0x00000880


	//   ....[5]....
        /*00b4*/ 	.word	0x000009f0


	//   ....[6]....
        /*00b8*/ 	.word	0x00000b90


	//   ....[7]....
        /*00bc*/ 	.word	0x00002060


	//   ....[8]....
        /*00c0*/ 	.word	0x00002db0


	//   ....[9]....
        /*00c4*/ 	.word	0x00002fc0


	//   ....[10]....
        /*00c8*/ 	.word	0x00002ff0


	//   ....[11]....
        /*00cc*/ 	.word	0x00003ed0


	//   ....[12]....
        /*00d0*/ 	.word	0x00004110


	//----- nvinfo : EIATTR_VRC_CTA_INIT_COUNT
	.align		4
.L_43:
        /*00d4*/ 	.byte	0x02, 0x4a
        /*00d6*/ 	.byte	0x80
	.zero		1


	//----- nvinfo : EIATTR_SYSCALL_OFFSETS
	.align		4
        /*00d8*/ 	.byte	0x04, 0x46
        /*00da*/ 	.short	(.L_45 - .L_44)


	//   ....[0]....
.L_44:
        /*00dc*/ 	.word	0x00005740


	//   ....[1]....
        /*00e0*/ 	.word	0x00005830


	//   ....[2]....
        /*00e4*/ 	.word	0x00005f90


	//   ....[3]....
        /*00e8*/ 	.word	0x00006100


	//   ....[4]....
        /*00ec*/ 	.word	0x00006270


	//----- nvinfo : EIATTR_MBARRIER_INSTR_OFFSETS
	.align		4
.L_45:
        /*00f0*/ 	.byte	0x04, 0x39
        /*00f2*/ 	.short	(.L_47 - .L_46)


	//   ....[0]....
.L_46:
        /*00f4*/ 	.word	0x000005b0
        /*00f8*/ 	.word	0x000000ff
        /*00fc*/ 	.word	0x00000000
        /*0100*/ 	.short	0x0100
        /*0102*/ 	.byte	0x04
	.zero		1


	//   ....[1]....
        /*0104*/ 	.word	0x000005c0
        /*0108*/ 	.word	0x000000ff
        /*010c*/ 	.word	0x00000018
        /*0110*/ 	.short	0x0100
        /*0112*/ 	.byte	0x04
	.zero		1


	//   ....[2]....
        /*0114*/ 	.word	0x000005d0
        /*0118*/ 	.word	0x000000ff
        /*011c*/ 	.word	0x00000008
        /*0120*/ 	.short	0x0100
        /*0122*/ 	.byte	0x04
	.zero		1


	//   ....[3]....
        /*0124*/ 	.word	0x000005e0
        /*0128*/ 	.word	0x000000ff
        /*012c*/ 	.word	0x00000020
        /*0130*/ 	.short	0x0100
        /*0132*/ 	.byte	0x04
	.zero		1


	//   ....[4]....
        /*0134*/ 	.word	0x000005f0
        /*0138*/ 	.word	0x000000ff
        /*013c*/ 	.word	0x00000010
        /*0140*/ 	.short	0x0100
        /*0142*/ 	.byte	0x04
	.zero		1


	//   ....[5]....
        /*0144*/ 	.word	0x00000600
        /*0148*/ 	.word	0x000000ff
        /*014c*/ 	.word	0x00000028
        /*0150*/ 	.short	0x0100
        /*0152*/ 	.byte	0x04
	.zero		1


	//   ....[6]....
        /*0154*/ 	.word	0x00000730
        /*0158*/ 	.word	0x000000ff
        /*015c*/ 	.word	0x00000030
        /*0160*/ 	.short	0x0100
        /*0162*/ 	.byte	0x04
	.zero		1


	//   ....[7]....
        /*0164*/ 	.word	0x00000740
        /*0168*/ 	.word	0x000000ff
        /*016c*/ 	.word	0x00000040
        /*0170*/ 	.short	0x0100
        /*0172*/ 	.byte	0x04
	.zero		1


	//   ....[8]....
        /*0174*/ 	.word	0x00000750
        /*0178*/ 	.word	0x000000ff
        /*017c*/ 	.word	0x00000038
        /*0180*/ 	.short	0x0100
        /*0182*/ 	.byte	0x04
	.zero		1


	//   ....[9]....
        /*0184*/ 	.word	0x00000760
        /*0188*/ 	.word	0x000000ff
        /*018c*/ 	.word	0x00000048
        /*0190*/ 	.short	0x0100
        /*0192*/ 	.byte	0x04
	.zero		1


	//   ....[10]....
        /*0194*/ 	.word	0x00000850
        /*0198*/ 	.word	0x000000ff
        /*019c*/ 	.word	0x00000050
        /*01a0*/ 	.short	0x0100
        /*01a2*/ 	.byte	0x06
	.zero		1


	//   ....[11]....
        /*01a4*/ 	.word	0x00000860
        /*01a8*/ 	.word	0x000000ff
        /*01ac*/ 	.word	0x00000058
        /*01b0*/ 	.short	0x0100
        /*01b2*/ 	.byte	0x06
	.zero		1


	//   ....[12]....
        /*01b4*/ 	.word	0x000009a0
        /*01b8*/ 	.word	0x000000ff
        /*01bc*/ 	.word	0x00000060
        /*01c0*/ 	.short	0x0100
        /*01c2*/ 	.byte	0x06
	.zero		1


	//   ....[13]....
        /*01c4*/ 	.word	0x000009b0
        /*01c8*/ 	.word	0x000000ff
        /*01cc*/ 	.word	0x00000070
        /*01d0*/ 	.short	0x0100
        /*01d2*/ 	.byte	0x06
	.zero		1


	//   ....[14]....
        /*01d4*/ 	.word	0x000009c0
        /*01d8*/ 	.word	0x000000ff
        /*01dc*/ 	.word	0x00000068
        /*01e0*/ 	.short	0x0100
        /*01e2*/ 	.byte	0x06
	.zero		1


	//   ....[15]....
        /*01e4*/ 	.word	0x000009d0
        /*01e8*/ 	.word	0x000000ff
        /*01ec*/ 	.word	0x00000078
        /*01f0*/ 	.short	0x0100
        /*01f2*/ 	.byte	0x06
	.zero		1


	//   ....[16]....
        /*01f4*/ 	.word	0x00000b00
        /*01f8*/ 	.word	0x000000ff
        /*01fc*/ 	.word	0x00000080
        /*0200*/ 	.short	0x0100
        /*0202*/ 	.byte	0x04
	.zero		1


	//   ....[17]....
        /*0204*/ 	.word	0x00000b10
        /*0208*/ 	.word	0x000000ff
        /*020c*/ 	.word	0x000000a0
        /*0210*/ 	.short	0x0100
        /*0212*/ 	.byte	0x04
	.zero		1


	//   ....[18]....
        /*0214*/ 	.word	0x00000b20
        /*0218*/ 	.word	0x000000ff
        /*021c*/ 	.word	0x00000088
        /*0220*/ 	.short	0x0100
        /*0222*/ 	.byte	0x04
	.zero		1


	//   ....[19]....
        /*0224*/ 	.word	0x00000b30
        /*0228*/ 	.word	0x000000ff
        /*022c*/ 	.word	0x000000a8
        /*0230*/ 	.short	0x0100
        /*0232*/ 	.byte	0x04
	.zero		1


	//   ....[20]....
        /*0234*/ 	.word	0x00000b40
        /*0238*/ 	.word	0x000000ff
        /*023c*/ 	.word	0x00000090
        /*0240*/ 	.short	0x0100
        /*0242*/ 	.byte	0x04
	.zero		1


	//   ....[21]....
        /*0244*/ 	.word	0x00000b50
        /*0248*/ 	.word	0x000000ff
        /*024c*/ 	.word	0x000000b0
        /*0250*/ 	.short	0x0100
        /*0252*/ 	.byte	0x04
	.zero		1


	//   ....[22]....
        /*0254*/ 	.word	0x00000b60
        /*0258*/ 	.word	0x000000ff
        /*025c*/ 	.word	0x00000098
        /*0260*/ 	.short	0x0100
        /*0262*/ 	.byte	0x04
	.zero		1


	//   ....[23]....
        /*0264*/ 	.word	0x00000b70
        /*0268*/ 	.word	0x000000ff
        /*026c*/ 	.word	0x000000b8
        /*0270*/ 	.short	0x0100
        /*0272*/ 	.byte	0x04
	.zero		1


	//   ....[24]....
        /*0274*/ 	.word	0x00000c60
        /*0278*/ 	.word	0x000000ff
        /*027c*/ 	.word	0x000000c0
        /*0280*/ 	.short	0x0100
        /*0282*/ 	.byte	0x04
	.zero		1


	//   ....[25]....
        /*0284*/ 	.word	0x00000c70
        /*0288*/ 	.word	0x000000ff
        /*028c*/ 	.word	0x000000d0
        /*0290*/ 	.short	0x0100
        /*0292*/ 	.byte	0x04
	.zero		1


	//   ....[26]....
        /*0294*/ 	.word	0x00000c80
        /*0298*/ 	.word	0x000000ff
        /*029c*/ 	.word	0x000000c8
        /*02a0*/ 	.short	0x0100
        /*02a2*/ 	.byte	0x04
	.zero		1


	//   ....[27]....
        /*02a4*/ 	.word	0x00000c90
        /*02a8*/ 	.word	0x000000ff
        /*02ac*/ 	.word	0x000000d8
        /*02b0*/ 	.short	0x0100
        /*02b2*/ 	.byte	0x04
	.zero		1


	//   ....[28]....
        /*02b4*/ 	.word	0x00001560
        /*02b8*/ 	.word	0x00000002
        /*02bc*/ 	.word	0x000000d0
        /*02c0*/ 	.short	0x010a
        /*02c2*/ 	.byte	0xff
	.zero		1


	//   ....[29]....
        /*02c4*/ 	.word	0x00001590
        /*02c8*/ 	.word	0x00000002
        /*02cc*/ 	.word	0x000000c0
        /*02d0*/ 	.short	0x0101
        /*02d2*/ 	.byte	0xff
	.zero		1


	//   ....[30]....
        /*02d4*/ 	.word	0x00001660
        /*02d8*/ 	.word	0x000000ff
        /*02dc*/ 	.word	0x00000018
        /*02e0*/ 	.short	0x010a
        /*02e2*/ 	.byte	0x05
	.zero		1


	//   ....[31]....
        /*02e4*/ 	.word	0x00001700
        /*02e8*/ 	.word	0x000000ff
        /*02ec*/ 	.word	0x00000018
        /*02f0*/ 	.short	0x010a
        /*02f2*/ 	.byte	0x39
	.zero		1


	//   ....[32]....
        /*02f4*/ 	.word	0x00001860
        /*02f8*/ 	.word	0x000000ff
        /*02fc*/ 	.word	0x00000018
        /*0300*/ 	.short	0x010a
        /*0302*/ 	.byte	0x06
	.zero		1


	//   ....[33]....
        /*0304*/ 	.word	0x00001b70
        /*0308*/ 	.word	0x000000ff
        /*030c*/ 	.word	0x00000058
        /*0310*/ 	.short	0x0101
        /*0312*/ 	.byte	0x04
	.zero		1


	//   ....[34]....
        /*0314*/ 	.word	0x00001b90
        /*0318*/ 	.word	0x000000ff
        /*031c*/ 	.word	0x00000018
        /*0320*/ 	.short	0x010a
        /*0322*/ 	.byte	0x05
	.zero		1


	//   ....[35]....
        /*0324*/ 	.word	0x00001c10
        /*0328*/ 	.word	0x000000ff
        /*032c*/ 	.word	0x00000018
        /*0330*/ 	.short	0x010a
        /*0332*/ 	.byte	0x39
	.zero		1


	//   ....[36]....
        /*0334*/ 	.word	0x00001d70
        /*0338*/ 	.word	0x000000ff
        /*033c*/ 	.word	0x00000018
        /*0340*/ 	.short	0x010a
        /*0342*/ 	.byte	0x06
	.zero		1


	//   ....[37]....
        /*0344*/ 	.word	0x00002090
        /*0348*/ 	.word	0x00000002
        /*034c*/ 	.word	0x00000060
        /*0350*/ 	.short	0x010a
        /*0352*/ 	.byte	0xff
	.zero		1


	//   ....[38]....
        /*0354*/ 	.word	0x00002150
        /*0358*/ 	.word	0x00000002
        /*035c*/ 	.word	0x00000000
        /*0360*/ 	.short	0x0101
        /*0362*/ 	.byte	0xff
	.zero		1


	//   ....[39]....
        /*0364*/ 	.word	0x000026b0
        /*0368*/ 	.word	0x000000ff
        /*036c*/ 	.word	0x00000000
        /*0370*/ 	.short	0x010a
        /*0372*/ 	.byte	0x04
	.zero		1


	//   ....[40]....
        /*0374*/ 	.word	0x00002740
        /*0378*/ 	.word	0x000000ff
        /*037c*/ 	.word	0x00000000
        /*0380*/ 	.short	0x010a
        /*0382*/ 	.byte	0x05
	.zero		1


	//   ....[41]....
        /*0384*/ 	.word	0x000027e0
        /*0388*/ 	.word	0x00000000
        /*038c*/ 	.word	0x00000000
        /*0390*/ 	.short	0x010a
        /*0392*/ 	.byte	0xff
	.zero		1


	//   ....[42]....
        /*0394*/ 	.word	0x00002900
        /*0398*/ 	.word	0x00000000
        /*039c*/ 	.word	0x000000c0
        /*03a0*/ 	.short	0x010a
        /*03a2*/ 	.byte	0xff
	.zero		1


	//   ....[43]....
        /*03a4*/ 	.word	0x00002970
        /*03a8*/ 	.word	0x00000000
        /*03ac*/ 	.word	0x00000000
        /*03b0*/ 	.short	0x0101
        /*03b2*/ 	.byte	0xff
	.zero		1


	//   ....[44]....
        /*03b4*/ 	.word	0x00002990
        /*03b8*/ 	.word	0x000000ff
        /*03bc*/ 	.word	0x00000070
        /*03c0*/ 	.short	0x010a
        /*03c2*/ 	.byte	0x04
	.zero		1


	//   ....[45]....
        /*03c4*/ 	.word	0x00002ab0
        /*03c8*/ 	.word	0x00000000
        /*03cc*/ 	.word	0x00000060
        /*03d0*/ 	.short	0x010a
        /*03d2*/ 	.byte	0xff
	.zero		1


	//   ....[46]....
        /*03d4*/ 	.word	0x00002bb0
        /*03d8*/ 	.word	0x00000000
        /*03dc*/ 	.word	0x00000000
        /*03e0*/ 	.short	0x0101
        /*03e2*/ 	.byte	0xff
	.zero		1


	//   ....[47]....
        /*03e4*/ 	.word	0x00002c40
        /*03e8*/ 	.word	0x000000ff
        /*03ec*/ 	.word	0x00000070
        /*03f0*/ 	.short	0x0106
        /*03f2*/ 	.byte	0x04
	.zero		1


	//   ....[48]....
        /*03f4*/ 	.word	0x00002c60
        /*03f8*/ 	.word	0x000000ff
        /*03fc*/ 	.word	0x00000070
        /*0400*/ 	.short	0x010a
        /*0402*/ 	.byte	0x04
	.zero		1


	//   ....[49]....
        /*0404*/ 	.word	0x00002cf0
        /*0408*/ 	.word	0x000000ff
        /*040c*/ 	.word	0x00000070
        /*0410*/ 	.short	0x0106
        /*0412*/ 	.byte	0x06
	.zero		1


	//   ....[50]....
        /*0414*/ 	.word	0x00002d30
        /*0418*/ 	.word	0x00000000
        /*041c*/ 	.word	0x00000070
        /*0420*/ 	.short	0x010a
        /*0422*/ 	.byte	0xff
	.zero		1


	//   ....[51]....
        /*0424*/ 	.word	0x00003260
        /*0428*/ 	.word	0x00000000
        /*042c*/ 	.word	0x00000060
        /*0430*/ 	.short	0x010a
        /*0432*/ 	.byte	0xff
	.zero		1


	//   ....[52]....
        /*0434*/ 	.word	0x00003370
        /*0438*/ 	.word	0x00000003
        /*043c*/ 	.word	0x00000000
        /*0440*/ 	.short	0x0101
        /*0442*/ 	.byte	0xff
	.zero		1


	//   ....[53]....
        /*0444*/ 	.word	0x00003380
        /*0448*/ 	.word	0x000000ff
        /*044c*/ 	.word	0x00000000
        /*0450*/ 	.short	0x010a
        /*0452*/ 	.byte	0x06
	.zero		1


	//   ....[54]....
        /*0454*/ 	.word	0x00003400
        /*0458*/ 	.word	0x000000ff
        /*045c*/ 	.word	0x000000a0
        /*0460*/ 	.short	0x010a
        /*0462*/ 	.byte	0x49
	.zero		1


	//   ....[55]....
        /*0464*/ 	.word	0x000034c0
        /*0468*/ 	.word	0x000000ff
        /*046c*/ 	.word	0x00000000
        /*0470*/ 	.short	0x010a
        /*0472*/ 	.byte	0x07
	.zero		1


	//   ....[56]....
        /*0474*/ 	.word	0x00003620
        /*0478*/ 	.word	0x000000ff
        /*047c*/ 	.word	0x00000000
        /*0480*/ 	.short	0x010a
        /*0482*/ 	.byte	0x09
	.zero		1


	//   ....[57]....
        /*0484*/ 	.word	0x00003d00
        /*0488*/ 	.word	0x000000ff
        /*048c*/ 	.word	0x00000000
        /*0490*/ 	.short	0x010a
        /*0492*/ 	.byte	0x04
	.zero		1


	//   ....[58]....
        /*0494*/ 	.word	0x00003d90
        /*0498*/ 	.word	0x000000ff
        /*049c*/ 	.word	0x00000000
        /*04a0*/ 	.short	0x010a
        /*04a2*/ 	.byte	0x05
	.zero		1


	//   ....[59]....
        /*04a4*/ 	.word	0x00003e20
        /*04a8*/ 	.word	0x000000ff
        /*04ac*/ 	.word	0x00000000
        /*04b0*/ 	.short	0x010a
        /*04b2*/ 	.byte	0x05
	.zero		1


	//   ....[60]....
        /*04b4*/ 	.word	0x00003eb0
        /*04b8*/ 	.word	0x000000ff
        /*04bc*/ 	.word	0x00000000
        /*04c0*/ 	.short	0x010a
        /*04c2*/ 	.byte	0x04
	.zero		1


	//   ....[61]....
        /*04c4*/ 	.word	0x00004300
        /*04c8*/ 	.word	0x00000000
        /*04cc*/ 	.word	0x00000060
        /*04d0*/ 	.short	0x010a
        /*04d2*/ 	.byte	0xff
	.zero		1


	//   ....[62]....
        /*04d4*/ 	.word	0x000043e0
        /*04d8*/ 	.word	0x00000000
        /*04dc*/ 	.word	0x00000000
        /*04e0*/ 	.short	0x0101
        /*04e2*/ 	.byte	0xff
	.zero		1


	//   ....[63]....
        /*04e4*/ 	.word	0x00004700
        /*04e8*/ 	.word	0x000000ff
        /*04ec*/ 	.word	0x00000058
        /*04f0*/ 	.short	0x010a
        /*04f2*/ 	.byte	0x04
	.zero		1


	//   ....[64]....
        /*04f4*/ 	.word	0x000048e0
        /*04f8*/ 	.word	0x000000ff
        /*04fc*/ 	.word	0x00000040
        /*0500*/ 	.short	0x010a
        /*0502*/ 	.byte	0x06
	.zero		1


	//   ....[65]....
        /*0504*/ 	.word	0x00004c80
        /*0508*/ 	.word	0x000000ff
        /*050c*/ 	.word	0x00000030
        /*0510*/ 	.short	0x010b
        /*0512*/ 	.byte	0x06
	.zero		1


	//   ....[66]....
        /*0514*/ 	.word	0x00004d20
        /*0518*/ 	.word	0x000000ff
        /*051c*/ 	.word	0x00000000
        /*0520*/ 	.short	0x0101
        /*0522*/ 	.byte	0x07
	.zero		1


	//   ....[67]....
        /*0524*/ 	.word	0x00004d70
        /*0528*/ 	.word	0x000000ff
        /*052c*/ 	.word	0x00000000
        /*0530*/ 	.short	0x010a
        /*0532*/ 	.byte	0x04
	.zero		1


	//   ....[68]....
        /*0534*/ 	.word	0x00004e10
        /*0538*/ 	.word	0x00000000
        /*053c*/ 	.word	0x00000000
        /*0540*/ 	.short	0x010a
        /*0542*/ 	.byte	0xff
	.zero		1


	//   ....[69]....
        /*0544*/ 	.word	0x00005150
        /*0548*/ 	.word	0x00000000
        /*054c*/ 	.word	0x00000060
        /*0550*/ 	.short	0x010a
        /*0552*/ 	.byte	0xff
	.zero		1


	//   ....[70]....
        /*0554*/ 	.word	0x00005260
        /*0558*/ 	.word	0x00000000
        /*055c*/ 	.word	0x00000000
        /*0560*/ 	.short	0x0101
        /*0562*/ 	.byte	0xff
	.zero		1


	//   ....[71]....
        /*0564*/ 	.word	0x00005ba0
        /*0568*/ 	.word	0x00000000
        /*056c*/ 	.word	0x00000030
        /*0570*/ 	.short	0x010a
        /*0572*/ 	.byte	0xff
	.zero		1


	//   ....[72]....
        /*0574*/ 	.word	0x00005bc0
        /*0578*/ 	.word	0x00000011
        /*057c*/ 	.word	0x00000080
        /*0580*/ 	.short	0x010a
        /*0582*/ 	.byte	0xff
	.zero		1


	//   ....[73]....
        /*0584*/ 	.word	0x00005cd0
        /*0588*/ 	.word	0x00000000
        /*058c*/ 	.word	0x00000030
        /*0590*/ 	.short	0x010a
        /*0592*/ 	.byte	0xff
	.zero		1


	//   ....[74]....
        /*0594*/ 	.word	0x00005e70
        /*0598*/ 	.word	0x00000011
        /*059c*/ 	.word	0x00000080
        /*05a0*/ 	.short	0x010a
        /*05a2*/ 	.byte	0xff
	.zero		1


	//   ....[75]....
        /*05a4*/ 	.word	0x00006810
        /*05a8*/ 	.word	0x000000ff
        /*05ac*/ 	.word	0x00000000
        /*05b0*/ 	.short	0x0101
        /*05b2*/ 	.byte	0x04
	.zero		1


	//   ....[76]....
        /*05b4*/ 	.word	0x00006bb0
        /*05b8*/ 	.word	0x00000000
        /*05bc*/ 	.word	0x00000000
        /*05c0*/ 	.short	0x0101
        /*05c2*/ 	.byte	0xff
	.zero		1


	//   ....[77]....
        /*05c4*/ 	.word	0x00006e50
        /*05c8*/ 	.word	0x00000002
        /*05cc*/ 	.word	0x000000d0
        /*05d0*/ 	.short	0x010a
        /*05d2*/ 	.byte	0xff
	.zero		1


	//   ....[78]....
        /*05d4*/ 	.word	0x00006eb0
        /*05d8*/ 	.word	0x00000002
        /*05dc*/ 	.word	0x00000018
        /*05e0*/ 	.short	0x010a
        /*05e2*/ 	.byte	0xff
	.zero		1


	//   ....[79]....
        /*05e4*/ 	.word	0x00006f10
        /*05e8*/ 	.word	0x00000002
        /*05ec*/ 	.word	0x00000018
        /*05f0*/ 	.short	0x010a
        /*05f2*/ 	.byte	0xff
	.zero		1


	//   ....[80]....
        /*05f4*/ 	.word	0x00006f60
        /*05f8*/ 	.word	0x00000002
        /*05fc*/ 	.word	0x00000060
        /*0600*/ 	.short	0x010a
        /*0602*/ 	.byte	0xff
	.zero		1


	//   ....[81]....
        /*0604*/ 	.word	0x00006fc0
        /*0608*/ 	.word	0x00000000
        /*060c*/ 	.word	0x00000000
        /*0610*/ 	.short	0x010a
        /*0612*/ 	.byte	0xff
	.zero		1


	//   ....[82]....
        /*0614*/ 	.word	0x00007020
        /*0618*/ 	.word	0x00000000
        /*061c*/ 	.word	0x00000000
        /*0620*/ 	.short	0x010a
        /*0622*/ 	.byte	0xff
	.zero		1


	//   ....[83]....
        /*0624*/ 	.word	0x00007070
        /*0628*/ 	.word	0x00000000
        /*062c*/ 	.word	0x000000c0
        /*0630*/ 	.short	0x010a
        /*0632*/ 	.byte	0xff
	.zero		1


	//   ....[84]....
        /*0634*/ 	.word	0x000070d0
        /*0638*/ 	.word	0x00000000
        /*063c*/ 	.word	0x00000070
        /*0640*/ 	.short	0x010a
        /*0642*/ 	.byte	0xff
	.zero		1


	//   ....[85]....
        /*0644*/ 	.word	0x00007120
        /*0648*/ 	.word	0x00000000
        /*064c*/ 	.word	0x00000060
        /*0650*/ 	.short	0x010a
        /*0652*/ 	.byte	0xff
	.zero		1


	//   ....[86]....
        /*0654*/ 	.word	0x00007180
        /*0658*/ 	.word	0x00000000
        /*065c*/ 	.word	0x00000070
        /*0660*/ 	.short	0x010a
        /*0662*/ 	.byte	0xff
	.zero		1


	//   ....[87]....
        /*0664*/ 	.word	0x000071d0
        /*0668*/ 	.word	0x00000000
        /*066c*/ 	.word	0x00000060
        /*0670*/ 	.short	0x010a
        /*0672*/ 	.byte	0xff
	.zero		1


	//   ....[88]....
        /*0674*/ 	.word	0x00007230
        /*0678*/ 	.word	0x00000002
        /*067c*/ 	.word	0x000000a0
        /*0680*/ 	.short	0x010a
        /*0682*/ 	.byte	0xff
	.zero		1


	//   ....[89]....
        /*0684*/ 	.word	0x00007290
        /*0688*/ 	.word	0x00000000
        /*068c*/ 	.word	0x00000000
        /*0690*/ 	.short	0x010a
        /*0692*/ 	.byte	0xff
	.zero		1


	//   ....[90]....
        /*0694*/ 	.word	0x000072f0
        /*0698*/ 	.word	0x00000000
        /*069c*/ 	.word	0x00000000
        /*06a0*/ 	.short	0x010a
        /*06a2*/ 	.byte	0xff
	.zero		1


	//   ....[91]....
        /*06a4*/ 	.word	0x00007350
        /*06a8*/ 	.word	0x00000000
        /*06ac*/ 	.word	0x00000000
        /*06b0*/ 	.short	0x010a
        /*06b2*/ 	.byte	0xff
	.zero		1


	//   ....[92]....
        /*06b4*/ 	.word	0x000073b0
        /*06b8*/ 	.word	0x00000000
        /*06bc*/ 	.word	0x00000000
        /*06c0*/ 	.short	0x010a
        /*06c2*/ 	.byte	0xff
	.zero		1


	//   ....[93]....
        /*06c4*/ 	.word	0x00007410
        /*06c8*/ 	.word	0x00000000
        /*06cc*/ 	.word	0x00000000
        /*06d0*/ 	.short	0x010a
        /*06d2*/ 	.byte	0xff
	.zero		1


	//   ....[94]....
        /*06d4*/ 	.word	0x00007460
        /*06d8*/ 	.word	0x00000000
        /*06dc*/ 	.word	0x00000060
        /*06e0*/ 	.short	0x010a
        /*06e2*/ 	.byte	0xff
	.zero		1


	//   ....[95]....
        /*06e4*/ 	.word	0x000074c0
        /*06e8*/ 	.word	0x00000000
        /*06ec*/ 	.word	0x00000058
        /*06f0*/ 	.short	0x010a
        /*06f2*/ 	.byte	0xff
	.zero		1


	//   ....[96]....
        /*06f4*/ 	.word	0x00007520
        /*06f8*/ 	.word	0x00000000
        /*06fc*/ 	.word	0x00000040
        /*0700*/ 	.short	0x010a
        /*0702*/ 	.byte	0xff
	.zero		1


	//   ....[97]....
        /*0704*/ 	.word	0x00007580
        /*0708*/ 	.word	0x00000000
        /*070c*/ 	.word	0x00000000
        /*0710*/ 	.short	0x010a
        /*0712*/ 	.byte	0xff
	.zero		1


	//   ....[98]....
        /*0714*/ 	.word	0x000075d0
        /*0718*/ 	.word	0x00000000
        /*071c*/ 	.word	0x00000060
        /*0720*/ 	.short	0x010a
        /*0722*/ 	.byte	0xff
	.zero		1


	//   ....[99]....
        /*0724*/ 	.word	0x00007620
        /*0728*/ 	.word	0x00000000
        /*072c*/ 	.word	0x00000030
        /*0730*/ 	.short	0x010a
        /*0732*/ 	.byte	0xff
	.zero		1


	//   ....[100]....
        /*0734*/ 	.word	0x00007670
        /*0738*/ 	.word	0x00000011
        /*073c*/ 	.word	0x00000080
        /*0740*/ 	.short	0x010a
        /*0742*/ 	.byte	0xff
	.zero		1


	//----- nvinfo : EIATTR_NUM_MBARRIERS
	.align		4
.L_47:
        /*0744*/ 	.byte	0x03, 0x38
        /*0746*/ 	.short	0x001c


	//----- nvinfo : EIATTR_EXIT_INSTR_OFFSETS
	.align		4
        /*0748*/ 	.byte	0x04, 0x1c
        /*074a*/ 	.short	(.L_49 - .L_48)


	//   ....[0]....
.L_48:
        /*074c*/ 	.word	0x00002810


	//   ....[1]....
        /*0750*/ 	.word	0x00002d00


	//   ....[2]....
        /*0754*/ 	.word	0x00002d60


	//   ....[3]....
        /*0758*/ 	.word	0x00004120


	//   ....[4]....
        /*075c*/ 	.word	0x00004e40


	//   ....[5]....
        /*0760*/ 	.word	0x00004e80


	//   ....[6]....
        /*0764*/ 	.word	0x00006d60


	//   ....[7]....
        /*0768*/ 	.word	0x00006de0


	//   ....[8]....
        /*076c*/ 	.word	0x00006e10


	//   ....[9]....
        /*0770*/ 	.word	0x00006e40


	//----- nvinfo : EIATTR_MAX_THREADS
	.align		4
.L_49:
        /*0774*/ 	.byte	0x04, 0x05
        /*0776*/ 	.short	(.L_51 - .L_50)
.L_50:
        /*0778*/ 	.word	0x00000100
        /*077c*/ 	.word	0x00000001
        /*0780*/ 	.word	0x00000001


	//----- nvinfo : EIATTR_CRS_STACK_SIZE
	.align		4
.L_51:
        /*0784*/ 	.byte	0x04, 0x1e
        /*0786*/ 	.short	(.L_53 - .L_52)
.L_52:
        /*0788*/ 	.word	0x00000000


	//----- nvinfo : EIATTR_CBANK_PARAM_SIZE
	.align		4
.L_53:
        /*078c*/ 	.byte	0x03, 0x19
        /*078e*/ 	.short	0x0800


	//----- nvinfo : EIATTR_PARAM_CBANK
	.align		4
        /*0790*/ 	.byte	0x04, 0x0a
        /*0792*/ 	.short	(.L_55 - .L_54)
	.align		4
.L_54:
        /*0794*/ 	.word	index@(.nv.constant0._ZN7cutlass13device_kernelINS_4gemm6kernel13GemmUniversalIN4cute5tupleIJiiiiEEENS1_10collective13CollectiveMmaINS1_35MainloopSm100TmaUmmaWarpSpecializedILi3ELi2ELi4ENS5_IJNS4_1CILi1EEESB_SB_EEEEENS5_IJNSA_ILi64EEENSA_ILi48EEENSA_ILi256EEEEEENS_10bfloat16_tENS5_IJlSB_lEEESI_SJ_NS4_8TiledMMAINS4_8MMA_AtomIJNS4_20SM100_MMA_F16BF16_SSISI_SI_fLi64ELi48ELNS4_4UMMA5MajorE0ELSO_0ELNSN_7ScaleInE0ELSP_0EEEEEENS4_6LayoutISC_NS5_IJNSA_ILi0EEEST_ST_EEEEENS5_IJNS4_10UnderscoreESW_SW_EEEEENS4_13SM90_TMA_LOADENS4_14ComposedLayoutINS4_7SwizzleILi3ELi4ELi3EEENS4_18smem_ptr_flag_bitsILi16EEENSS_INS5_IJNSA_ILi8EEESE_EEENS5_IJSE_SB_EEEEEEEvNS4_8identityESZ_S19_vS1A_EENS_8epilogue10collective18CollectiveEpilogueINS1C_23Sm100TmaWarpSpecializedILi2ELi1ELi24ELb1ELb0EEEJSH_NS5_IJNSS_ISE_SB_EENSS_ISF_SB_EEEEESI_SJ_SI_SJ_NS1C_6fusion15FusionCallbacksIS1G_NS1K_17LinearCombinationISI_fSI_fLNS_15FloatRoundStyleE2EEESH_S1J_JEEENS4_5SM1004TMEM4LOAD26SM100_TMEM_LOAD_16dp256b2xESZ_NS10_INS11_ILi1ELi4ELi3EEES14_NSS_INS5_IJS15_NSA_ILi16EEEEEENS5_IJS1V_SB_EEEEEEENS4_17SM75_U32x4_LDSM_NENS4_14SM90_TMA_STOREES1Z_NS4_17SM90_U32x4_STSM_NENS4_39AutoVectorizingCopyWithAssumedAlignmentILi128EEEEEEvvEEEEvNT_6ParamsE)
        /*0798*/ 	.short	0x0380
        /*079a*/ 	.short	0x0800


	//----- nvinfo : EIATTR_SW_WAR
	.align		4
.L_55:
        /*079c*/ 	.byte	0x04, 0x36
        /*079e*/ 	.short	(.L_57 - .L_56)
.L_56:
        /*07a0*/ 	.word	0x00000008
.L_57:


//--------------------- .nv.callgraph             --------------------------
	.section	.nv.callgraph,"",@"SHT_CUDA_CALLGRAPH"
	.align	4
	.sectionentsize	8
	.align		4
        /*0000*/ 	.word	0x00000000
	.align		4
        /*0004*/ 	.word	0xffffffff
	.align		4
        /*0008*/ 	.word	index@(_ZN7cutlass13device_kernelINS_4gemm6kernel13GemmUniversalIN4cute5tupleIJiiiiEEENS1_10collective13CollectiveMmaINS1_35MainloopSm100TmaUmmaWarpSpecializedILi3ELi2ELi4ENS5_IJNS4_1CILi1EEESB_SB_EEEEENS5_IJNSA_ILi64EEENSA_ILi48EEENSA_ILi256EEEEEENS_10bfloat16_tENS5_IJlSB_lEEESI_SJ_NS4_8TiledMMAINS4_8MMA_AtomIJNS4_20SM100_MMA_F16BF16_SSISI_SI_fLi64ELi48ELNS4_4UMMA5MajorE0ELSO_0ELNSN_7ScaleInE0ELSP_0EEEEEENS4_6LayoutISC_NS5_IJNSA_ILi0EEEST_ST_EEEEENS5_IJNS4_10UnderscoreESW_SW_EEEEENS4_13SM90_TMA_LOADENS4_14ComposedLayoutINS4_7SwizzleILi3ELi4ELi3EEENS4_18smem_ptr_flag_bitsILi16EEENSS_INS5_IJNSA_ILi8EEESE_EEENS5_IJSE_SB_EEEEEEEvNS4_8identityESZ_S19_vS1A_EENS_8epilogue10collective18CollectiveEpilogueINS1C_23Sm100TmaWarpSpecializedILi2ELi1ELi24ELb1ELb0EEEJSH_NS5_IJNSS_ISE_SB_EENSS_ISF_SB_EEEEESI_SJ_SI_SJ_NS1C_6fusion15FusionCallbacksIS1G_NS1K_17LinearCombinationISI_fSI_fLNS_15FloatRoundStyleE2EEESH_S1J_JEEENS4_5SM1004TMEM4LOAD26SM100_TMEM_LOAD_16dp256b2xESZ_NS10_INS11_ILi1ELi4ELi3EEES14_NSS_INS5_IJS15_NSA_ILi16EEEEEENS5_IJS1V_SB_EEEEEEENS4_17SM75_U32x4_LDSM_NENS4_14SM90_TMA_STOREES1Z_NS4_17SM90_U32x4_STSM_NENS4_39AutoVectorizingCopyWithAssumedAlignmentILi128EEEEEEvvEEEEvNT_6ParamsE)
	.align		4
        /*000c*/ 	.word	index@(__assertfail)
	.align		4
        /*0010*/ 	.word	0x00000000
	.align		4
        /*0014*/ 	.word	0xfffffffe
	.align		4
        /*0018*/ 	.word	0x00000000
	.align		4
        /*001c*/ 	.word	0xfffffffd
	.align		4
        /*0020*/ 	.word	0x00000000
	.align		4
        /*0024*/ 	.word	0xfffffffc


//--------------------- .nv.constant4             --------------------------
	.section	.nv.constant4,"a",@progbits
	.align	8
	.align		8
.nv.constant4:
        /*0000*/ 	.dword	__assertfail
	.align		8
        /*0008*/ 	.dword	__unnamed_1
	.align		8
        /*0010*/ 	.dword	__unnamed_2
	.align		8
        /*0018*/ 	.dword	_ZN39_INTERNAL_4b704f28_4_k_cu_83e5f4db_94034cuda3std3__45__cpo5beginE
	.align		8
        /*0020*/ 	.dword	_ZN39_INTERNAL_4b704f28_4_k_cu_83e5f4db_94034cuda3std3__45__cpo3endE
	.align		8
        /*0028*/ 	.dword	_ZN39_INTERNAL_4b704f28_4_k_cu_83e5f4db_94034cuda3std3__45__cpo6cbeginE
	.align		8
        /*0030*/ 	.dword	_ZN39_INTERNAL_4b704f28_4_k_cu_83e5f4db_94034cuda3std3__45__cpo4cendE
	.align		8
        /*0038*/ 	.dword	_ZN39_INTERNAL_4b704f28_4_k_cu_83e5f4db_94034cuda3std3__441_GLOBAL__N__4b704f28_4_k_cu_83e5f4db_94036ignoreE
	.align		8
        /*0040*/ 	.dword	_ZN39_INTERNAL_4b704f28_4_k_cu_83e5f4db_94034cuda3std3__419piecewise_constructE
	.align		8
        /*0048*/ 	.dword	_ZN39_INTERNAL_4b704f28_4_k_cu_83e5f4db_94034cuda3std3__48in_placeE
	.align		8
        /*0050*/ 	.dword	_ZN39_INTERNAL_4b704f28_4_k_cu_83e5f4db_94034cuda3std6ranges3__45__cpo4swapE
	.align		8
        /*0058*/ 	.dword	_ZN39_INTERNAL_4b704f28_4_k_cu_83e5f4db_94034cuda3std6ranges3__45__cpo9iter_moveE
	.align		8
        /*0060*/ 	.dword	_ZN39_INTERNAL_4b704f28_4_k_cu_83e5f4db_94034cute7productE
	.align		8
        /*0068*/ 	.dword	_ZN39_INTERNAL_4b704f28_4_k_cu_83e5f4db_94034cute1_E
	.align		8
        /*0070*/ 	.dword	$str$25
	.align		8
        /*0078*/ 	.dword	$str$26
	.align		8
        /*0080*/ 	.dword	$str$27
	.align		8
        /*0088*/ 	.dword	$str$28


//--------------------- .text._ZN7cutlass13device_kernelINS_4gemm6kernel13GemmUniversalIN4cute5tupleIJiiiiEEENS1_10collective13CollectiveMmaINS1_35MainloopSm100TmaUmmaWarpSpecializedILi3ELi2ELi4ENS5_IJNS4_1CILi1EEESB_SB_EEEEENS5_IJNSA_ILi64EEENSA_ILi48EEENSA_ILi256EEEEEENS_10bfloat16_tENS5_IJlSB_lEEESI_SJ_NS4_8TiledMMAINS4_8MMA_AtomIJNS4_20SM100_MMA_F16BF16_SSISI_SI_fLi64ELi48ELNS4_4UMMA5MajorE0ELSO_0ELNSN_7ScaleInE0ELSP_0EEEEEENS4_6LayoutISC_NS5_IJNSA_ILi0EEEST_ST_EEEEENS5_IJNS4_10UnderscoreESW_SW_EEEEENS4_13SM90_TMA_LOADENS4_14ComposedLayoutINS4_7SwizzleILi3ELi4ELi3EEENS4_18smem_ptr_flag_bitsILi16EEENSS_INS5_IJNSA_ILi8EEESE_EEENS5_IJSE_SB_EEEEEEEvNS4_8identityESZ_S19_vS1A_EENS_8epilogue10collective18CollectiveEpilogueINS1C_23Sm100TmaWarpSpecializedILi2ELi1ELi24ELb1ELb0EEEJSH_NS5_IJNSS_ISE_SB_EENSS_ISF_SB_EEEEESI_SJ_SI_SJ_NS1C_6fusion15FusionCallbacksIS1G_NS1K_17LinearCombinationISI_fSI_fLNS_15FloatRoundStyleE2EEESH_S1J_JEEENS4_5SM1004TMEM4LOAD26SM100_TMEM_LOAD_16dp256b2xESZ_NS10_INS11_ILi1ELi4ELi3EEES14_NSS_INS5_IJS15_NSA_ILi16EEEEEENS5_IJS1V_SB_EEEEEEENS4_17SM75_U32x4_LDSM_NENS4_14SM90_TMA_STOREES1Z_NS4_17SM90_U32x4_STSM_NENS4_39AutoVectorizingCopyWithAssumedAlignmentILi128EEEEEEvvEEEEvNT_6ParamsE --------------------------
	.section	.text._ZN7cutlass13device_kernelINS_4gemm6kernel13GemmUniversalIN4cute5tupleIJiiiiEEENS1_10collective13CollectiveMmaINS1_35MainloopSm100TmaUmmaWarpSpecializedILi3ELi2ELi4ENS5_IJNS4_1CILi1EEESB_SB_EEEEENS5_IJNSA_ILi64EEENSA_ILi48EEENSA_ILi256EEEEEENS_10bfloat16_tENS5_IJlSB_lEEESI_SJ_NS4_8TiledMMAINS4_8MMA_AtomIJNS4_20SM100_MMA_F16BF16_SSISI_SI_fLi64ELi48ELNS4_4UMMA5MajorE0ELSO_0ELNSN_7ScaleInE0ELSP_0EEEEEENS4_6LayoutISC_NS5_IJNSA_ILi0EEEST_ST_EEEEENS5_IJNS4_10UnderscoreESW_SW_EEEEENS4_13SM90_TMA_LOADENS4_14ComposedLayoutINS4_7SwizzleILi3ELi4ELi3EEENS4_18smem_ptr_flag_bitsILi16EEENSS_INS5_IJNSA_ILi8EEESE_EEENS5_IJSE_SB_EEEEEEEvNS4_8identityESZ_S19_vS1A_EENS_8epilogue10collective18CollectiveEpilogueINS1C_23Sm100TmaWarpSpecializedILi2ELi1ELi24ELb1ELb0EEEJSH_NS5_IJNSS_ISE_SB_EENSS_ISF_SB_EEEEESI_SJ_SI_SJ_NS1C_6fusion15FusionCallbacksIS1G_NS1K_17LinearCombinationISI_fSI_fLNS_15FloatRoundStyleE2EEESH_S1J_JEEENS4_5SM1004TMEM4LOAD26SM100_TMEM_LOAD_16dp256b2xESZ_NS10_INS11_ILi1ELi4ELi3EEES14_NSS_INS5_IJS15_NSA_ILi16EEEEEENS5_IJS1V_SB_EEEEEEENS4_17SM75_U32x4_LDSM_NENS4_14SM90_TMA_STOREES1Z_NS4_17SM90_U32x4_STSM_NENS4_39AutoVectorizingCopyWithAssumedAlignmentILi128EEEEEEvvEEEEvNT_6ParamsE,"ax",@progbits
	.align	128
.text._ZN7cutlass13device_kernelINS_4gemm6kernel13GemmUniversalIN4cute5tupleIJiiiiEEENS1_10collective13CollectiveMmaINS1_35MainloopSm100TmaUmmaWarpSpecializedILi3ELi2ELi4ENS5_IJNS4_1CILi1EEESB_SB_EEEEENS5_IJNSA_ILi64EEENSA_ILi48EEENSA_ILi256EEEEEENS_10bfloat16_tENS5_IJlSB_lEEESI_SJ_NS4_8TiledMMAINS4_8MMA_AtomIJNS4_20SM100_MMA_F16BF16_SSISI_SI_fLi64ELi48ELNS4_4UMMA5MajorE0ELSO_0ELNSN_7ScaleInE0ELSP_0EEEEEENS4_6LayoutISC_NS5_IJNSA_ILi0EEEST_ST_EEEEENS5_IJNS4_10UnderscoreESW_SW_EEEEENS4_13SM90_TMA_LOADENS4_14ComposedLayoutINS4_7SwizzleILi3ELi4ELi3EEENS4_18smem_ptr_flag_bitsILi16EEENSS_INS5_IJNSA_ILi8EEESE_EEENS5_IJSE_SB_EEEEEEEvNS4_8identityESZ_S19_vS1A_EENS_8epilogue10collective18CollectiveEpilogueINS1C_23Sm100TmaWarpSpecializedILi2ELi1ELi24ELb1ELb0EEEJSH_NS5_IJNSS_ISE_SB_EENSS_ISF_SB_EEEEESI_SJ_SI_SJ_NS1C_6fusion15FusionCallbacksIS1G_NS1K_17LinearCombinationISI_fSI_fLNS_15FloatRoundStyleE2EEESH_S1J_JEEENS4_5SM1004TMEM4LOAD26SM100_TMEM_LOAD_16dp256b2xESZ_NS10_INS11_ILi1ELi4ELi3EEES14_NSS_INS5_IJS15_NSA_ILi16EEEEEENS5_IJS1V_SB_EEEEEEENS4_17SM75_U32x4_LDSM_NENS4_14SM90_TMA_STOREES1Z_NS4_17SM90_U32x4_STSM_NENS4_39AutoVectorizingCopyWithAssumedAlignmentILi128EEEEEEvvEEEEvNT_6ParamsE:
        .type           _ZN7cutlass13device_kernelINS_4gemm6kernel13GemmUniversalIN4cute5tupleIJiiiiEEENS1_10collective13CollectiveMmaINS1_35MainloopSm100TmaUmmaWarpSpecializedILi3ELi2ELi4ENS5_IJNS4_1CILi1EEESB_SB_EEEEENS5_IJNSA_ILi64EEENSA_ILi48EEENSA_ILi256EEEEEENS_10bfloat16_tENS5_IJlSB_lEEESI_SJ_NS4_8TiledMMAINS4_8MMA_AtomIJNS4_20SM100_MMA_F16BF16_SSISI_SI_fLi64ELi48ELNS4_4UMMA5MajorE0ELSO_0ELNSN_7ScaleInE0ELSP_0EEEEEENS4_6LayoutISC_NS5_IJNSA_ILi0EEEST_ST_EEEEENS5_IJNS4_10UnderscoreESW_SW_EEEEENS4_13SM90_TMA_LOADENS4_14ComposedLayoutINS4_7SwizzleILi3ELi4ELi3EEENS4_18smem_ptr_flag_bitsILi16EEENSS_INS5_IJNSA_ILi8EEESE_EEENS5_IJSE_SB_EEEEEEEvNS4_8identityESZ_S19_vS1A_EENS_8epilogue10collective18CollectiveEpilogueINS1C_23Sm100TmaWarpSpecializedILi2ELi1ELi24ELb1ELb0EEEJSH_NS5_IJNSS_ISE_SB_EENSS_ISF_SB_EEEEESI_SJ_SI_SJ_NS1C_6fusion15FusionCallbacksIS1G_NS1K_17LinearCombinationISI_fSI_fLNS_15FloatRoundStyleE2EEESH_S1J_JEEENS4_5SM1004TMEM4LOAD26SM100_TMEM_LOAD_16dp256b2xESZ_NS10_INS11_ILi1ELi4ELi3EEES14_NSS_INS5_IJS15_NSA_ILi16EEEEEENS5_IJS1V_SB_EEEEEEENS4_17SM75_U32x4_LDSM_NENS4_14SM90_TMA_STOREES1Z_NS4_17SM90_U32x4_STSM_NENS4_39AutoVectorizingCopyWithAssumedAlignmentILi128EEEEEEvvEEEEvNT_6ParamsE,@function
        .size           _ZN7cutlass13device_kernelINS_4gemm6kernel13GemmUniversalIN4cute5tupleIJiiiiEEENS1_10collective13CollectiveMmaINS1_35MainloopSm100TmaUmmaWarpSpecializedILi3ELi2ELi4ENS5_IJNS4_1CILi1EEESB_SB_EEEEENS5_IJNSA_ILi64EEENSA_ILi48EEENSA_ILi256EEEEEENS_10bfloat16_tENS5_IJlSB_lEEESI_SJ_NS4_8TiledMMAINS4_8MMA_AtomIJNS4_20SM100_MMA_F16BF16_SSISI_SI_fLi64ELi48ELNS4_4UMMA5MajorE0ELSO_0ELNSN_7ScaleInE0ELSP_0EEEEEENS4_6LayoutISC_NS5_IJNSA_ILi0EEEST_ST_EEEEENS5_IJNS4_10UnderscoreESW_SW_EEEEENS4_13SM90_TMA_LOADENS4_14ComposedLayoutINS4_7SwizzleILi3ELi4ELi3EEENS4_18smem_ptr_flag_bitsILi16EEENSS_INS5_IJNSA_ILi8EEESE_EEENS5_IJSE_SB_EEEEEEEvNS4_8identityESZ_S19_vS1A_EENS_8epilogue10collective18CollectiveEpilogueINS1C_23Sm100TmaWarpSpecializedILi2ELi1ELi24ELb1ELb0EEEJSH_NS5_IJNSS_ISE_SB_EENSS_ISF_SB_EEEEESI_SJ_SI_SJ_NS1C_6fusion15FusionCallbacksIS1G_NS1K_17LinearCombinationISI_fSI_fLNS_15FloatRoundStyleE2EEESH_S1J_JEEENS4_5SM1004TMEM4LOAD26SM100_TMEM_LOAD_16dp256b2xESZ_NS10_INS11_ILi1ELi4ELi3EEES14_NSS_INS5_IJS15_NSA_ILi16EEEEEENS5_IJS1V_SB_EEEEEEENS4_17SM75_U32x4_LDSM_NENS4_14SM90_TMA_STOREES1Z_NS4_17SM90_U32x4_STSM_NENS4_39AutoVectorizingCopyWithAssumedAlignmentILi128EEEEEEvvEEEEvNT_6ParamsE,(.L_x_136 - _ZN7cutlass13device_kernelINS_4gemm6kernel13GemmUniversalIN4cute5tupleIJiiiiEEENS1_10collective13CollectiveMmaINS1_35MainloopSm100TmaUmmaWarpSpecializedILi3ELi2ELi4ENS5_IJNS4_1CILi1EEESB_SB_EEEEENS5_IJNSA_ILi64EEENSA_ILi48EEENSA_ILi256EEEEEENS_10bfloat16_tENS5_IJlSB_lEEESI_SJ_NS4_8TiledMMAINS4_8MMA_AtomIJNS4_20SM100_MMA_F16BF16_SSISI_SI_fLi64ELi48ELNS4_4UMMA5MajorE0ELSO_0ELNSN_7ScaleInE0ELSP_0EEEEEENS4_6LayoutISC_NS5_IJNSA_ILi0EEEST_ST_EEEEENS5_IJNS4_10UnderscoreESW_SW_EEEEENS4_13SM90_TMA_LOADENS4_14ComposedLayoutINS4_7SwizzleILi3ELi4ELi3EEENS4_18smem_ptr_flag_bitsILi16EEENSS_INS5_IJNSA_ILi8EEESE_EEENS5_IJSE_SB_EEEEEEEvNS4_8identityESZ_S19_vS1A_EENS_8epilogue10collective18CollectiveEpilogueINS1C_23Sm100TmaWarpSpecializedILi2ELi1ELi24ELb1ELb0EEEJSH_NS5_IJNSS_ISE_SB_EENSS_ISF_SB_EEEEESI_SJ_SI_SJ_NS1C_6fusion15FusionCallbacksIS1G_NS1K_17LinearCombinationISI_fSI_fLNS_15FloatRoundStyleE2EEESH_S1J_JEEENS4_5SM1004TMEM4LOAD26SM100_TMEM_LOAD_16dp256b2xESZ_NS10_INS11_ILi1ELi4ELi3EEES14_NSS_INS5_IJS15_NSA_ILi16EEEEEENS5_IJS1V_SB_EEEEEEENS4_17SM75_U32x4_LDSM_NENS4_14SM90_TMA_STOREES1Z_NS4_17SM90_U32x4_STSM_NENS4_39AutoVectorizingCopyWithAssumedAlignmentILi128EEEEEEvvEEEEvNT_6ParamsE)
        .other          _ZN7cutlass13device_kernelINS_4gemm6kernel13GemmUniversalIN4cute5tupleIJiiiiEEENS1_10collective13CollectiveMmaINS1_35MainloopSm100TmaUmmaWarpSpecializedILi3ELi2ELi4ENS5_IJNS4_1CILi1EEESB_SB_EEEEENS5_IJNSA_ILi64EEENSA_ILi48EEENSA_ILi256EEEEEENS_10bfloat16_tENS5_IJlSB_lEEESI_SJ_NS4_8TiledMMAINS4_8MMA_AtomIJNS4_20SM100_MMA_F16BF16_SSISI_SI_fLi64ELi48ELNS4_4UMMA5MajorE0ELSO_0ELNSN_7ScaleInE0ELSP_0EEEEEENS4_6LayoutISC_NS5_IJNSA_ILi0EEEST_ST_EEEEENS5_IJNS4_10UnderscoreESW_SW_EEEEENS4_13SM90_TMA_LOADENS4_14ComposedLayoutINS4_7SwizzleILi3ELi4ELi3EEENS4_18smem_ptr_flag_bitsILi16EEENSS_INS5_IJNSA_ILi8EEESE_EEENS5_IJSE_SB_EEEEEEEvNS4_8identityESZ_S19_vS1A_EENS_8epilogue10collective18CollectiveEpilogueINS1C_23Sm100TmaWarpSpecializedILi2ELi1ELi24ELb1ELb0EEEJSH_NS5_IJNSS_ISE_SB_EENSS_ISF_SB_EEEEESI_SJ_SI_SJ_NS1C_6fusion15FusionCallbacksIS1G_NS1K_17LinearCombinationISI_fSI_fLNS_15FloatRoundStyleE2EEESH_S1J_JEEENS4_5SM1004TMEM4LOAD26SM100_TMEM_LOAD_16dp256b2xESZ_NS10_INS11_ILi1ELi4ELi3EEES14_NSS_INS5_IJS15_NSA_ILi16EEEEEENS5_IJS1V_SB_EEEEEEENS4_17SM75_U32x4_LDSM_NENS4_14SM90_TMA_STOREES1Z_NS4_17SM90_U32x4_STSM_NENS4_39AutoVectorizingCopyWithAssumedAlignmentILi128EEEEEEvvEEEEvNT_6ParamsE,@"STO_CUDA_ENTRY STV_DEFAULT"
_ZN7cutlass13device_kernelINS_4gemm6kernel13GemmUniversalIN4cute5tupleIJiiiiEEENS1_10collective13CollectiveMmaINS1_35MainloopSm100TmaUmmaWarpSpecializedILi3ELi2ELi4ENS5_IJNS4_1CILi1EEESB_SB_EEEEENS5_IJNSA_ILi64EEENSA_ILi48EEENSA_ILi256EEEEEENS_10bfloat16_tENS5_IJlSB_lEEESI_SJ_NS4_8TiledMMAINS4_8MMA_AtomIJNS4_20SM100_MMA_F16BF16_SSISI_SI_fLi64ELi48ELNS4_4UMMA5MajorE0ELSO_0ELNSN_7ScaleInE0ELSP_0EEEEEENS4_6LayoutISC_NS5_IJNSA_ILi0EEEST_ST_EEEEENS5_IJNS4_10UnderscoreESW_SW_EEEEENS4_13SM90_TMA_LOADENS4_14ComposedLayoutINS4_7SwizzleILi3ELi4ELi3EEENS4_18smem_ptr_flag_bitsILi16EEENSS_INS5_IJNSA_ILi8EEESE_EEENS5_IJSE_SB_EEEEEEEvNS4_8identityESZ_S19_vS1A_EENS_8epilogue10collective18CollectiveEpilogueINS1C_23Sm100TmaWarpSpecializedILi2ELi1ELi24ELb1ELb0EEEJSH_NS5_IJNSS_ISE_SB_EENSS_ISF_SB_EEEEESI_SJ_SI_SJ_NS1C_6fusion15FusionCallbacksIS1G_NS1K_17LinearCombinationISI_fSI_fLNS_15FloatRoundStyleE2EEESH_S1J_JEEENS4_5SM1004TMEM4LOAD26SM100_TMEM_LOAD_16dp256b2xESZ_NS10_INS11_ILi1ELi4ELi3EEES14_NSS_INS5_IJS15_NSA_ILi16EEEEEENS5_IJS1V_SB_EEEEEEENS4_17SM75_U32x4_LDSM_NENS4_14SM90_TMA_STOREES1Z_NS4_17SM90_U32x4_STSM_NENS4_39AutoVectorizingCopyWithAssumedAlignmentILi128EEEEEEvvEEEEvNT_6ParamsE:
[----:B------:R-:W1:Y:S01]  /*0000*/  LDC R1, c[0x0][0x37c] ;  /* 0x0000df00ff017b82 */ /* 0x000e620000000800 */
[----:B------:R-:W2:Y:S01]  /*0010*/  S2R R89, SR_TID.X ;  /* 0x0000000000597919 */ /* 0x000ea20000002100 */
[----:B------:R-:W3:Y:S01]  /*0020*/  LDCU.64 UR8, c[0x0][0x890] ;  /* 0x00011200ff0877ac */ /* 0x000ee20008000a00 */
[----:B------:R-:W-:Y:S02]  /*0030*/  PRMT R78, RZ, 0x7610, R78 ;  /* 0x00007610ff4e7816 */ /* 0x000fe4000000004e */
[----:B------:R-:W-:Y:S01]  /*0040*/  ELECT P5, URZ, PT ;  /* 0x0000000000ff782f */ /* 0x000fe200038a0000 */
[----:B------:R-:W4:Y:S01]  /*0050*/  LDCU.64 UR46, c[0x0][0x358] ;  /* 0x00006b00ff2e77ac */ /* 0x000f220008000a00 */
[----:B---3--:R-:W-:-:S04]  /*0060*/  UISETP.NE.U32.AND UP0, UPT, UR8, URZ, UPT ;  /* 0x000000ff0800728c */ /* 0x008fc8000bf05070 */
[----:B------:R-:W-:Y:S01]  /*0070*/  UISETP.NE.AND.EX UP0, UPT, UR9, URZ, UPT, UP0 ;  /* 0x000000ff0900728c */ /* 0x000fe2000bf05300 */
[----:B--2---:R-:W-:-:S05]  /*0080*/  SHF.R.U32.HI R83, RZ, 0x5, R89 ;  /* 0x00000005ff537819 */ /* 0x004fca0000011659 */
[----:B------:R-:W2:Y:S02]  /*0090*/  SHFL.IDX PT, R0, R83, RZ, 0x1f ;  /* 0x00001fff53007589 */ /* 0x000ea400000e0000 */
[----:B--2---:R-:W-:Y:S01]  /*00a0*/  R2UR UR10, R0 ;  /* 0x00000000000a72ca */ /* 0x004fe200000e0000 */
[----:B-1--4-:R-:W-:-:S14]  /*00b0*/  BRA.U UP0, `(.L_x_0) ;  /* 0x00000001002c7547 */ /* 0x012fdc000b800000 */
[----:B------:R-:W1:Y:S02]  /*00c0*/  LDCU.64 UR4, c[0x0][0x888] ;  /* 0x00011100ff0477ac */ /* 0x000e640008000a00 */
[----:B-1----:R-:W-:-:S04]  /*00d0*/  UISETP.NE.U32.AND UP0, UPT, UR4, URZ, UPT ;  /* 0x000000ff0400728c */ /* 0x002fc8000bf05070 */
[----:B------:R-:W-:-:S09]  /*00e0*/  UISETP.NE.AND.EX UP0, UPT, UR5, URZ, UPT, UP0 ;  /* 0x000000ff0500728c */ /* 0x000fd2000bf05300 */
[----:B------:R-:W-:Y:S05]  /*00f0*/  BRA.U !UP0, `(.L_x_1) ;  /* 0x0000000108107547 */ /* 0x000fea000b800000 */
[----:B------:R-:W1:Y:S02]  /*0100*/  LDC.64 R2, c[0x0][0x888] ;  /* 0x00022200ff027b82 */ /* 0x000e640000000a00 */
[----:B-1----:R1:W5:Y:S01]  /*0110*/  LDG.E R51, desc[UR46][R2.64] ;  /* 0x0000002e02337981 */ /* 0x002362000c1e1900 */
[----:B------:R-:W-:Y:S01]  /*0120*/  HFMA2 R78, -RZ, RZ, 0, 5.9604644775390625e-08 ;  /* 0x00000001ff4e7431 */ /* 0x000fe200000001ff */
[----:B------:R-:W-:Y:S05]  /*0130*/  BRA `(.L_x_0) ;  /* 0x00000000000c7947 */ /* 0x000fea0003800000 */
.L_x_1:
[----:B------:R-:W1:Y:S01]  /*0140*/  LDCU UR4, c[0x0][0x880] ;  /* 0x00011000ff0477ac */ /* 0x000e620008000800 */
[----:B------:R-:W-:Y:S01]  /*0150*/  HFMA2 R78, -RZ, RZ, 0, 5.9604644775390625e-08 ;  /* 0x00000001ff4e7431 */ /* 0x000fe200000001ff */
[----:B-1----:R-:W-:-:S07]  /*0160*/  MOV R51, UR4 ;  /* 0x0000000400337c02 */ /* 0x002fce0008000f00 */
.L_x_0:
[----:B------:R-:W2:Y:S02]  /*0170*/  LDCU.64 UR4, c[0x0][0x8b0] ;  /* 0x00011600ff0477ac */ /* 0x000ea40008000a00 */
[----:B--2---:R-:W-:-:S04]  /*0180*/  UISETP.NE.U32.AND UP0, UPT, UR4, URZ, UPT ;  /* 0x000000ff0400728c */ /* 0x004fc8000bf05070 */
[----:B------:R-:W-:-:S09]  /*0190*/  UISETP.NE.AND.EX UP0, UPT, UR5, URZ, UPT, UP0 ;  /* 0x000000ff0500728c */ /* 0x000fd2000bf05300 */
[----:B------:R-:W-:Y:S05]  /*01a0*/  BRA.U UP0, `(.L_x_2) ;  /* 0x0000000100247547 */ /* 0x000fea000b800000 */
[----:B------:R-:W2:Y:S02]  /*01b0*/  LDCU.64 UR4, c[0x0][0x8a8] ;  /* 0x00011500ff0477ac */ /* 0x000ea40008000a00 */
[----:B--2---:R-:W-:-:S04]  /*01c0*/  UISETP.NE.U32.AND UP0, UPT, UR4, URZ, UPT ;  /* 0x000000ff0400728c */ /* 0x004fc8000bf05070 */
[----:B------:R-:W-:-:S09]  /*01d0*/  UISETP.NE.AND.EX UP0, UPT, UR5, URZ, UPT, UP0 ;  /* 0x000000ff0500728c */ /* 0x000fd2000bf05300 */
[----:B------:R-:W-:Y:S05]  /*01e0*/  BRA.U !UP0, `(.L_x_3) ;  /* 0x00000001080c7547 */ /* 0x000fea000b800000 */
[----:B-1----:R-:W1:Y:S02]  /*01f0*/  LDC.64 R2, c[0x0][0x8a8] ;  /* 0x00022a00ff027b82 */ /* 0x002e640000000a00 */
[----:B-1----:R2:W5:Y:S01]  /*0200*/  LDG.E R50, desc[UR46][R2.64] ;  /* 0x0000002e02327981 */ /* 0x002562000c1e1900 */
[----:B------:R-:W-:Y:S05]  /*0210*/  BRA `(.L_x_2) ;  /* 0x0000000000087947 */ /* 0x000fea0003800000 */
.L_x_3:
[----:B------:R-:W2:Y:S02]  /*0220*/  LDCU UR4, c[0x0][0x8a0] ;  /* 0x00011400ff0477ac */ /* 0x000ea40008000800 */
[----:B--2---:R-:W-:Y:S02]  /*0230*/  MOV R50, UR4 ;  /* 0x0000000400327c02 */ /* 0x004fe40008000f00 */
.L_x_2:
[----:B------:R-:W-:Y:S01]  /*0240*/  IMAD.U32 R0, RZ, RZ, UR10 ;  /* 0x0000000aff007e24 */ /* 0x000fe2000f8e00ff */
[----:B------:R-:W-:Y:S04]  /*0250*/  BSSY.RECONVERGENT B0, `(.L_x_4) ;  /* 0x000000c000007945 */ /* 0x000fe80003800200 */
[C---:B------:R-:W-:Y:S02]  /*0260*/  ISETP.NE.OR P1, PT, R0.reuse, 0x1, !P5 ;  /* 0x000000010000780c */ /* 0x040fe40006f25670 */
[----:B------:R-:W-:-:S11]  /*0270*/  ISETP.NE.OR P0, PT, R0, 0x3, !P5 ;  /* 0x000000030000780c */ /* 0x000fd60006f05670 */
[----:B------:R-:W-:Y:S05]  /*0280*/  @P1 BRA `(.L_x_5) ;  /* 0x0000000000201947 */ /* 0x000fea0003800000 */
[----:B------:R-:W3:Y:S02]  /*0290*/  LDCU.64 UR4, c[0x0][0x348] ;  /* 0x00006900ff0477ac */ /* 0x000ee40008000a00 */
[----:B---3--:R-:W-:Y:S02]  /*02a0*/  UIADD3 UR6, UP1, UPT, UR4, 0x80, URZ ;  /* 0x0000008004067890 */ /* 0x008fe4000ff3e0ff */
[----:B------:R-:W-:Y:S02]  /*02b0*/  UIADD3 UR4, UP0, UPT, UR4, 0x180, URZ ;  /* 0x0000018004047890 */ /* 0x000fe4000ff1e0ff */
[----:B------:R-:W-:Y:S02]  /*02c0*/  UIADD3.X UR7, UPT, UPT, URZ, UR5, URZ, UP1, !UPT ;  /* 0x00000005ff077290 */ /* 0x000fe40008ffe4ff */
[----:B------:R-:W-:-:S07]  /*02d0*/  UIADD3.X UR5, UPT, UPT, URZ, UR5, URZ, UP0, !UPT ;  /* 0x00000005ff057290 */ /* 0x000fce00087fe4ff */
[----:B------:R3:W-:Y:S02]  /*02e0*/  UTMACCTL.PF [UR6] ;  /* 0x00000000060079b9 */ /* 0x0007e40008040000 */
[----:B------:R3:W-:Y:S02]  /*02f0*/  UTMACCTL.PF [UR4] ;  /* 0x00000000040079b9 */ /* 0x0007e40008040000 */
[----:B---3--:R-:W-:Y:S01]  /*0300*/  NOP ;  /* 0x0000000000007918 */ /* 0x008fe20000000000 */
.L_x_5:
[----:B------:R-:W-:Y:S05]  /*0310*/  BSYNC.RECONVERGENT B0 ;  /* 0x0000000000007941 */ /* 0x000fea0003800200 */
.L_x_4:
[----:B------:R-:W-:Y:S04]  /*0320*/  BSSY.RECONVERGENT B0, `(.L_x_6) ;  /* 0x000000a000007945 */ /* 0x000fe80003800200 */
        /* <DEDUP_REMOVED lines=9> */
.L_x_7:
[----:B------:R-:W-:Y:S05]  /*03c0*/  BSYNC.RECONVERGENT B0 ;  /* 0x0000000000007941 */ /* 0x000fea0003800200 */
.L_x_6:
[----:B------:R-:W3:Y:S01]  /*03d0*/  LDCU.64 UR4, c[0x0][0x888] ;  /* 0x00011100ff0477ac */ /* 0x000ee20008000a00 */
[----:B------:R-:W-:Y:S02]  /*03e0*/  UISETP.EQ.U32.AND UP1, UPT, UR8, URZ, UPT ;  /* 0x000000ff0800728c */ /* 0x000fe4000bf22070 */
[----:B------:R-:W-:Y:S02]  /*03f0*/  UPLOP3.LUT UP2, UPT, UPT, UPT, UPT, 0x80, 0x8 ;  /* 0x000000000008789c */ /* 0x000fe40003f4f070 */
[----:B---3--:R-:W-:-:S04]  /*0400*/  UISETP.NE.U32.AND UP0, UPT, UR4, URZ, UPT ;  /* 0x000000ff0400728c */ /* 0x008fc8000bf05070 */
[----:B------:R-:W-:-:S04]  /*0410*/  UISETP.NE.AND.EX UP0, UPT, UR5, URZ, UPT, UP0 ;  /* 0x000000ff0500728c */ /* 0x000fc8000bf05300 */
[----:B------:R-:W-:-:S04]  /*0420*/  UISETP.EQ.OR.EX UP3, UPT, UR9, URZ, !UP0, UP1 ;  /* 0x000000ff0900728c */ /* 0x000fc8000c762710 */
[----:B------:R-:W-:-:S05]  /*0430*/  UP2UR UR40, UPR, URZ, 0x8 ;  /* 0x00000008ff287883 */ /* 0x000fca0008000000 */
[----:B------:R-:W-:Y:S07]  /*0440*/  BRA.U !UP3, `(.L_x_8) ;  /* 0x000000010b207547 */ /* 0x000fee000b800000 */
[----:B------:R-:W-:Y:S01]  /*0450*/  UISETP.NE.U32.AND UP2, UPT, UR8, URZ, UPT ;  /* 0x000000ff0800728c */ /* 0x000fe2000bf45070 */
[----:B-----5:R-:W-:Y:S01]  /*0460*/  FSETP.NEU.AND P0, PT, R51, RZ, PT ;  /* 0x000000ff3300720b */ /* 0x020fe20003f0d000 */
[----:B------:R-:W-:Y:S02]  /*0470*/  USEL UR4, URZ, 0xffffffff, UP0 ;  /* 0xffffffffff047887 */ /* 0x000fe40008000000 */
[----:B------:R-:W-:-:S10]  /*0480*/  UISETP.NE.AND.EX UP2, UPT, UR9, URZ, UPT, UP2 ;  /* 0x000000ff0900728c */ /* 0x000fd4000bf45320 */
[----:B------:R-:W-:Y:S01]  /*0490*/  VOTEU.ANY UP1, P0 ;  /* 0x0000000000ff7886 */ /* 0x000fe20000020100 */
[----:B------:R-:W-:-:S04]  /*04a0*/  @!UP2 USEL UR4, URZ, 0xffffffff, UP1 ;  /* 0xffffffffff04a887 */ /* 0x000fc80008800000 */
[----:B------:R-:W-:-:S04]  /*04b0*/  ULOP3.LUT UR4, UR4, 0x1, URZ, 0xc0, !UPT ;  /* 0x0000000104047892 */ /* 0x000fc8000f8ec0ff */
[----:B------:R-:W-:-:S11]  /*04c0*/  UISETP.NE.U32.AND UP2, UPT, UR4, 0x1, UPT ;  /* 0x000000010400788c */ /* 0x000fd6000bf45070 */
.L_x_8:
[----:B-12---:R-:W1:Y:S01]  /*04d0*/  SHFL.IDX PT, R2, R83, RZ, 0x1f ;  /* 0x00001fff53027589 */ /* 0x006e6200000e0000 */
[----:B------:R-:W-:-:S04]  /*04e0*/  UISETP.NE.AND UP1, UPT, UR10, 0x2, UPT ;  /* 0x000000020a00788c */ /* 0x000fc8000bf25270 */
[----:B------:R-:W-:Y:S01]  /*04f0*/  USEL UR13, URZ, 0x1, UP1 ;  /* 0x00000001ff0d7887 */ /* 0x000fe20008800000 */
[----:B-1----:R-:W-:-:S13]  /*0500*/  ISETP.NE.AND P0, PT, R2, RZ, PT ;  /* 0x000000ff0200720c */ /* 0x002fda0003f05270 */
[----:B------:R-:W-:Y:S05]  /*0510*/  @P0 BRA `(.L_x_9) ;  /* 0x0000000000400947 */ /* 0x000fea0003800000 */
[----:B------:R-:W1:Y:S01]  /*0520*/  S2UR UR4, SR_CgaCtaId ;  /* 0x00000000000479c3 */ /* 0x000e620000008800 */
[----:B------:R-:W-:Y:S01]  /*0530*/  UMOV UR5, 0x400 ;  /* 0x0000040000057882 */ /* 0x000fe20000000000 */
[----:B------:R-:W-:Y:S01]  /*0540*/  UMOV UR6, 0x1 ;  /* 0x0000000100067882 */ /* 0x000fe20000000000 */
[----:B------:R-:W-:Y:S01]  /*0550*/  ELECT P0, URZ, PT ;  /* 0x0000000000ff782f */ /* 0x000fe20003800000 */
[----:B------:R-:W-:-:S04]  /*0560*/  UIADD3 UR6, UPT, UPT, -UR6, 0x100000, URZ ;  /* 0x0010000006067890 */ /* 0x000fc8000fffe1ff */
[----:B------:R-:W-:Y:S02]  /*0570*/  USHF.L.U32 UR7, UR6, 0xb, URZ ;  /* 0x0000000b06077899 */ /* 0x000fe400080006ff */
[----:B------:R-:W-:Y:S02]  /*0580*/  USHF.L.U32 UR6, UR6, 0x1, URZ ;  /* 0x0000000106067899 */ /* 0x000fe400080006ff */
[----:B-1----:R-:W-:Y:S01]  /*0590*/  ULEA UR4, UR4, UR5, 0x18 ;  /* 0x0000000504047291 */ /* 0x002fe2000f8ec0ff */
[----:B------:R-:W1:Y:S11]  /*05a0*/  FENCE.VIEW.ASYNC.S ;  /* 0x00000000000073c6 */ /* 0x000e760000000000 */
[----:B-1----:R1:W2:Y:S01]  /*05b0*/  SYNCS.EXCH.64 URZ, [UR4], UR6 ;  /* 0x0000000604ff75b2 */ /* 0x0022a20008000100 */
[----:B------:R1:W3:Y:S01]  /*05c0*/  SYNCS.EXCH.64 URZ, [UR4+0x18], UR6 ;  /* 0x0000180604ff75b2 */ /* 0x0002e20008000100 */
[----:B------:R1:W4:Y:S01]  /*05d0*/  SYNCS.EXCH.64 URZ, [UR4+0x8], UR6 ;  /* 0x0000080604ff75b2 */ /* 0x0003220008000100 */
[----:B------:R1:W1:Y:S01]  /*05e0*/  SYNCS.EXCH.64 URZ, [UR4+0x20], UR6 ;  /* 0x0000200604ff75b2 */ /* 0x0002620008000100 */
[----:B------:R1:W1:Y:S01]  /*05f0*/  SYNCS.EXCH.64 URZ, [UR4+0x10], UR6 ;  /* 0x0000100604ff75b2 */ /* 0x0002620008000100 */
[----:B------:R1:W1:Y:S01]  /*0600*/  SYNCS.EXCH.64 URZ, [UR4+0x28], UR6 ;  /* 0x0000280604ff75b2 */ /* 0x0002620008000100 */
[----:B------:R-:W-:Y:S01]  /*0610*/  NOP ;  /* 0x0000000000007918 */ /* 0x000fe20000000000 */
.L_x_9:
[----:B------:R-:W2:Y:S01]  /*0620*/  SHFL.IDX PT, R2, R83, RZ, 0x1f ;  /* 0x00001fff53027589 */ /* 0x000ea200000e0000 */
[----:B------:R-:W-:Y:S01]  /*0630*/  NOP ;  /* 0x0000000000007918 */ /* 0x000fe20000000000 */
[----:B--2---:R-:W-:-:S13]  /*0640*/  ISETP.NE.AND P0, PT, R2, 0x1, PT ;  /* 0x000000010200780c */ /* 0x004fda0003f05270 */
[----:B------:R-:W-:Y:S05]  /*0650*/  @P0 BRA `(.L_x_10) ;  /* 0x0000000000480947 */ /* 0x000fea0003800000 */
[----:B-1----:R-:W1:Y:S01]  /*0660*/  S2UR UR4, SR_CgaCtaId ;  /* 0x00000000000479c3 */ /* 0x002e620000008800 */
[----:B------:R-:W-:Y:S01]  /*0670*/  UMOV UR5, 0x400 ;  /* 0x0000040000057882 */ /* 0x000fe20000000000 */
[----:B------:R-:W-:Y:S01]  /*0680*/  UMOV UR8, 0x20 ;  /* 0x0000002000087882 */ /* 0x000fe20000000000 */
[----:B------:R-:W-:Y:S01]  /*0690*/  UMOV UR6, 0x80 ;  /* 0x0000008000067882 */ /* 0x000fe20000000000 */
[----:B------:R-:W-:-:S04]  /*06a0*/  UIADD3 UR8, UPT, UPT, -UR8, 0x100000, URZ ;  /* 0x0010000008087890 */ /* 0x000fc8000fffe1ff */
[----:B------:R-:W-:Y:S02]  /*06b0*/  USHF.L.U32 UR9, UR8, 0xb, URZ ;  /* 0x0000000b08097899 */ /* 0x000fe400080006ff */
[----:B------:R-:W-:Y:S02]  /*06c0*/  USHF.L.U32 UR8, UR8, 0x1, URZ ;  /* 0x0000000108087899 */ /* 0x000fe400080006ff */
[----:B------:R-:W-:-:S04]  /*06d0*/  UIADD3 UR6, UPT, UPT, -UR6, 0x100000, URZ ;  /* 0x0010000006067890 */ /* 0x000fc8000fffe1ff */
[----:B------:R-:W-:Y:S02]  /*06e0*/  USHF.L.U32 UR7, UR6, 0xb, URZ ;  /* 0x0000000b06077899 */ /* 0x000fe400080006ff */
[----:B------:R-:W-:Y:S01]  /*06f0*/  USHF.L.U32 UR6, UR6, 0x1, URZ ;  /* 0x0000000106067899 */ /* 0x000fe200080006ff */
[----:B------:R-:W-:Y:S01]  /*0700*/  ELECT P0, URZ, PT ;  /* 0x0000000000ff782f */ /* 0x000fe20003800000 */
[----:B-1----:R-:W-:Y:S01]  /*0710*/  ULEA UR4, UR4, UR5, 0x18 ;  /* 0x0000000504047291 */ /* 0x002fe2000f8ec0ff */
[----:B------:R-:W1:Y:S11]  /*0720*/  FENCE.VIEW.ASYNC.S ;  /* 0x00000000000073c6 */ /* 0x000e760000000000 */
[----:B-1----:R2:W1:Y:S01]  /*0730*/  SYNCS.EXCH.64 URZ, [UR4+0x30], UR8 ;  /* 0x0000300804ff75b2 */ /* 0x0024620008000100 */
[----:B------:R2:W1:Y:S01]  /*0740*/  SYNCS.EXCH.64 URZ, [UR4+0x40], UR6 ;  /* 0x0000400604ff75b2 */ /* 0x0004620008000100 */
[----:B------:R2:W1:Y:S01]  /*0750*/  SYNCS.EXCH.64 URZ, [UR4+0x38], UR8 ;  /* 0x0000380804ff75b2 */ /* 0x0004620008000100 */
[----:B------:R2:W1:Y:S02]  /*0760*/  SYNCS.EXCH.64 URZ, [UR4+0x48], UR6 ;  /* 0x0000480604ff75b2 */ /* 0x0004640008000100 */
[----:B--2---:R-:W-:Y:S01]  /*0770*/  NOP ;  /* 0x0000000000007918 */ /* 0x004fe20000000000 */
.L_x_10:
[----:B------:R-:W2:Y:S01]  /*0780*/  SHFL.IDX PT, R2, R83, RZ, 0x1f ;  /* 0x00001fff53027589 */ /* 0x000ea200000e0000 */
[----:B------:R-:W-:Y:S01]  /*0790*/  NOP ;  /* 0x0000000000007918 */ /* 0x000fe20000000000 */
[----:B--2---:R-:W-:-:S13]  /*07a0*/  ISETP.NE.AND P0, PT, R2, 0x3, PT ;  /* 0x000000030200780c */ /* 0x004fda0003f05270 */
[----:B------:R-:W-:Y:S05]  /*07b0*/  @P0 BRA `(.L_x_11) ;  /* 0x0000000000300947 */ /* 0x000fea0003800000 */
[----:B-1----:R-:W1:Y:S01]  /*07c0*/  S2UR UR6, SR_CgaCtaId ;  /* 0x00000000000679c3 */ /* 0x002e620000008800 */
[----:B------:R-:W-:Y:S01]  /*07d0*/  UMOV UR4, 0x400 ;  /* 0x0000040000047882 */ /* 0x000fe20000000000 */
[----:B------:R-:W-:Y:S01]  /*07e0*/  UMOV UR5, 0x20 ;  /* 0x0000002000057882 */ /* 0x000fe20000000000 */
[----:B------:R-:W-:Y:S01]  /*07f0*/  ELECT P0, URZ, PT ;  /* 0x0000000000ff782f */ /* 0x000fe20003800000 */
[----:B-1----:R-:W-:Y:S02]  /*0800*/  ULEA UR6, UR6, UR4, 0x18 ;  /* 0x0000000406067291 */ /* 0x002fe4000f8ec0ff */
[----:B------:R-:W-:-:S04]  /*0810*/  UIADD3 UR4, UPT, UPT, -UR5, 0x100000, URZ ;  /* 0x0010000005047890 */ /* 0x000fc8000fffe1ff */
[----:B------:R-:W-:Y:S02]  /*0820*/  USHF.L.U32 UR5, UR4, 0xb, URZ ;  /* 0x0000000b04057899 */ /* 0x000fe400080006ff */
[----:B------:R-:W-:Y:S01]  /*0830*/  USHF.L.U32 UR4, UR4, 0x1, URZ ;  /* 0x0000000104047899 */ /* 0x000fe200080006ff */
[----:B------:R-:W1:Y:S11]  /*0840*/  FENCE.VIEW.ASYNC.S ;  /* 0x00000000000073c6 */ /* 0x000e760000000000 */
[----:B-1----:R2:W1:Y:S01]  /*0850*/  SYNCS.EXCH.64 URZ, [UR6+0x50], UR4 ;  /* 0x0000500406ff75b2 */ /* 0x0024620008000100 */
[----:B------:R2:W1:Y:S02]  /*0860*/  SYNCS.EXCH.64 URZ, [UR6+0x58], UR4 ;  /* 0x0000580406ff75b2 */ /* 0x0004640008000100 */
[----:B--2---:R-:W-:Y:S01]  /*0870*/  NOP ;  /* 0x0000000000007918 */ /* 0x004fe20000000000 */
.L_x_11:
[----:B------:R-:W2:Y:S01]  /*0880*/  SHFL.IDX PT, R2, R83, RZ, 0x1f ;  /* 0x00001fff53027589 */ /* 0x000ea200000e0000 */
[----:B------:R-:W-:Y:S01]  /*0890*/  NOP ;  /* 0x0000000000007918 */ /* 0x000fe20000000000 */
[----:B--2---:R-:W-:-:S13]  /*08a0*/  ISETP.NE.AND P0, PT, R2, 0x4, PT ;  /* 0x000000040200780c */ /* 0x004fda0003f05270 */
[----:B------:R-:W-:Y:S05]  /*08b0*/  @P0 BRA `(.L_x_12) ;  /* 0x00000000004c0947 */ /* 0x000fea0003800000 */
[----:B-1----:R-:W1:Y:S01]  /*08c0*/  S2UR UR6, SR_CgaCtaId ;  /* 0x00000000000679c3 */ /* 0x002e620000008800 */
[----:B------:R-:W-:Y:S01]  /*08d0*/  UMOV UR4, 0x100 ;  /* 0x0000010000047882 */ /* 0x000fe20000000000 */
[----:B------:R-:W-:Y:S01]  /*08e0*/  UMOV UR5, 0x400 ;  /* 0x0000040000057882 */ /* 0x000fe20000000000 */
[----:B------:R-:W-:Y:S01]  /*08f0*/  USEL UR4, UR4, 0xe0, UP2 ;  /* 0x000000e004047887 */ /* 0x000fe20009000000 */
[----:B------:R-:W-:Y:S01]  /*0900*/  UMOV UR8, 0x1 ;  /* 0x0000000100087882 */ /* 0x000fe20000000000 */
[----:B------:R-:W-:Y:S01]  /*0910*/  ELECT P0, URZ, PT ;  /* 0x0000000000ff782f */ /* 0x000fe20003800000 */
[----:B------:R-:W-:-:S04]  /*0920*/  UIADD3 UR8, UPT, UPT, -UR8, 0x100000, URZ ;  /* 0x0010000008087890 */ /* 0x000fc8000fffe1ff */
[----:B------:R-:W-:Y:S02]  /*0930*/  USHF.L.U32 UR9, UR8, 0xb, URZ ;  /* 0x0000000b08097899 */ /* 0x000fe400080006ff */
[----:B------:R-:W-:Y:S02]  /*0940*/  USHF.L.U32 UR8, UR8, 0x1, URZ ;  /* 0x0000000108087899 */ /* 0x000fe400080006ff */
[----:B-1----:R-:W-:Y:S02]  /*0950*/  ULEA UR6, UR6, UR5, 0x18 ;  /* 0x0000000506067291 */ /* 0x002fe4000f8ec0ff */
[----:B------:R-:W-:-:S04]  /*0960*/  UIADD3 UR4, UPT, UPT, -UR4, 0x100000, URZ ;  /* 0x0010000004047890 */ /* 0x000fc8000fffe1ff */
[----:B------:R-:W-:Y:S02]  /*0970*/  USHF.L.U32 UR5, UR4, 0xb, URZ ;  /* 0x0000000b04057899 */ /* 0x000fe400080006ff */
[----:B------:R-:W-:Y:S01]  /*0980*/  USHF.L.U32 UR4, UR4, 0x1, URZ ;  /* 0x0000000104047899 */ /* 0x000fe200080006ff */
[----:B------:R-:W1:Y:S03]  /*0990*/  FENCE.VIEW.ASYNC.S ;  /* 0x00000000000073c6 */ /* 0x000e660000000000 */
[----:B-1----:R2:W1:Y:S08]  /*09a0*/  SYNCS.EXCH.64 URZ, [UR6+0x60], UR8 ;  /* 0x0000600806ff75b2 */ /* 0x0024700008000100 */
[----:B------:R2:W1:Y:S01]  /*09b0*/  SYNCS.EXCH.64 URZ, [UR6+0x70], UR4 ;  /* 0x0000700406ff75b2 */ /* 0x0004620008000100 */
[----:B------:R2:W1:Y:S01]  /*09c0*/  SYNCS.EXCH.64 URZ, [UR6+0x68], UR8 ;  /* 0x0000680806ff75b2 */ /* 0x0004620008000100 */
[----:B------:R2:W1:Y:S02]  /*09d0*/  SYNCS.EXCH.64 URZ, [UR6+0x78], UR4 ;  /* 0x0000780406ff75b2 */ /* 0x0004640008000100 */
[----:B--2---:R-:W-:Y:S01]  /*09e0*/  NOP ;  /* 0x0000000000007918 */ /* 0x004fe20000000000 */
.L_x_12:
        /* <DEDUP_REMOVED lines=20> */
[----:B------:R2:W1:Y:S01]  /*0b30*/  SYNCS.EXCH.64 URZ, [UR4+0xa8], UR6 ;  /* 0x0000a80604ff75b2 */ /* 0x0004620008000100 */
[----:B------:R2:W1:Y:S01]  /*0b40*/  SYNCS.EXCH.64 URZ, [UR4+0x90], UR8 ;  /* 0x0000900804ff75b2 */ /* 0x0004620008000100 */
[----:B------:R2:W1:Y:S01]  /*0b50*/  SYNCS.EXCH.64 URZ, [UR4+0xb0], UR6 ;  /* 0x0000b00604ff75b2 */ /* 0x0004620008000100 */
[----:B------:R2:W1:Y:S01]  /*0b60*/  SYNCS.EXCH.64 URZ, [UR4+0x98], UR8 ;  /* 0x0000980804ff75b2 */ /* 0x0004620008000100 */
[----:B------:R2:W1:Y:S02]  /*0b70*/  SYNCS.EXCH.64 URZ, [UR4+0xb8], UR6 ;  /* 0x0000b80604ff75b2 */ /* 0x0004640008000100 */
[----:B--2---:R-:W-:Y:S01]  /*0b80*/  NOP ;  /* 0x0000000000007918 */ /* 0x004fe20000000000 */
.L_x_13:
        /* <DEDUP_REMOVED lines=13> */
[----:B-1----:R2:W1:Y:S01]  /*0c60*/  SYNCS.EXCH.64 URZ, [UR4+0xc0], UR6 ;  /* 0x0000c00604ff75b2 */ /* 0x0024620008000100 */
[----:B------:R2:W1:Y:S01]  /*0c70*/  SYNCS.EXCH.64 URZ, [UR4+0xd0], UR6 ;  /* 0x0000d00604ff75b2 */ /* 0x0004620008000100 */
[----:B------:R2:W1:Y:S01]  /*0c80*/  SYNCS.EXCH.64 URZ, [UR4+0xc8], UR6 ;  /* 0x0000c80604ff75b2 */ /* 0x0004620008000100 */
[----:B------:R2:W1:Y:S02]  /*0c90*/  SYNCS.EXCH.64 URZ, [UR4+0xd8], UR6 ;  /* 0x0000d80604ff75b2 */ /* 0x0004640008000100 */
[----:B--2---:R-:W-:Y:S01]  /*0ca0*/  NOP ;  /* 0x0000000000007918 */ /* 0x004fe20000000000 */
.L_x_14:
[----:B------:R-:W2:Y:S01]  /*0cb0*/  S2UR UR5, SR_CTAID.X ;  /* 0x00000000000579c3 */ /* 0x000ea20000002500 */
[----:B------:R-:W-:-:S05]  /*0cc0*/  CS2R.32 R77, SR_CgaSize ;  /* 0x00000000004d7805 */ /* 0x000fca0000008a00 */
[----:B------:R-:W-:-:S05]  /*0cd0*/  IMAD R77, R77, -0xa0, RZ ;  /* 0xffffff604d4d7824 */ /* 0x000fca00078e02ff */
[----:B-1----:R-:W-:-:S14]  /*0ce0*/  R2UR UR7, R77 ;  /* 0x000000004d0772ca */ /* 0x002fdc00000e0000 */
[----:B------:R-:W1:Y:S01]  /*0cf0*/  LDCU UR7, c[0x0][UR7+0x2b0] ;  /* 0x00005600070777ac */ /* 0x000e620008000800 */
[----:B------:R-:W-:Y:S01]  /*0d00*/  NOP ;  /* 0x0000000000007918 */ /* 0x000fe20000000000 */
[----:B------:R-:W-:-:S05]  /*0d10*/  CS2R.32 R77, SR_CgaSize ;  /* 0x00000000004d7805 */ /* 0x000fca0000008a00 */
[----:B------:R-:W-:-:S05]  /*0d20*/  IMAD R77, R77, -0xa0, RZ ;  /* 0xffffff604d4d7824 */ /* 0x000fca00078e02ff */
[----:B------:R-:W-:-:S14]  /*0d30*/  R2UR UR6, R77 ;  /* 0x000000004d0672ca */ /* 0x000fdc00000e0000 */
[----:B------:R-:W3:Y:S01]  /*0d40*/  LDCU UR6, c[0x0][UR6+0x2b4] ;  /* 0x00005680060677ac */ /* 0x000ee20008000800 */
[----:B------:R-:W4:Y:S08]  /*0d50*/  S2UR UR4, SR_CTAID.Y ;  /* 0x00000000000479c3 */ /* 0x000f300000002600 */
[----:B------:R-:W3:Y:S01]  /*0d60*/  LDC R10, c[0x0][0xb24] ;  /* 0x0002c900ff0a7b82 */ /* 0x000ee20000000800 */
[----:B--2---:R-:W-:-:S02]  /*0d70*/  I2FP.F32.U32 R75, UR5 ;  /* 0x00000005004b7c45 */ /* 0x004fc40008201000 */
[----:B------:R-:W-:-:S05]  /*0d80*/  CS2R.32 R3, SR_CgaSize ;  /* 0x0000000000037805 */ /* 0x000fca0000008a00 */
[----:B------:R-:W-:-:S06]  /*0d90*/  IMAD R3, R3, -0xa0, RZ ;  /* 0xffffff6003037824 */ /* 0x000fcc00078e02ff */
[----:B------:R-:W2:Y:S01]  /*0da0*/  LDC R3, c[0x0][R3+0x2a0] ;  /* 0x0000a80003037b82 */ /* 0x000ea20000000800 */
[----:B------:R-:W-:Y:S01]  /*0db0*/  MOV R77, UR5 ;  /* 0x00000005004d7c02 */ /* 0x000fe20008000f00 */
[----:B-1----:R-:W-:Y:S01]  /*0dc0*/  FMUL R75, R75, UR7 ;  /* 0x000000074b4b7c20 */ /* 0x002fe20008400000 */
[----:B----4-:R-:W-:Y:S02]  /*0dd0*/  I2FP.F32.U32 R74, UR4 ;  /* 0x00000004004a7c45 */ /* 0x010fe40008201000 */
[----:B------:R-:W-:-:S05]  /*0de0*/  CS2R.32 R2, SR_CgaSize ;  /* 0x0000000000027805 */ /* 0x000fca0000008a00 */
[----:B------:R-:W-:-:S06]  /*0df0*/  IMAD R2, R2, -0xa0, RZ ;  /* 0xffffff6002027824 */ /* 0x000fcc00078e02ff */
[----:B------:R-:W1:Y:S01]  /*0e00*/  LDC R2, c[0x0][R2+0x2a4] ;  /* 0x0000a90002027b82 */ /* 0x000e620000000800 */
[----:B------:R-:W-:Y:S01]  /*0e10*/  MOV R76, UR4 ;  /* 0x00000004004c7c02 */ /* 0x000fe20008000f00 */
[----:B------:R-:W4:Y:S01]  /*0e20*/  F2I.U32.TRUNC.NTZ R75, R75 ;  /* 0x0000004b004b7305 */ /* 0x000f22000020f000 */
[----:B---3--:R-:W-:-:S05]  /*0e30*/  FMUL R74, R74, UR6 ;  /* 0x000000064a4a7c20 */ /* 0x008fca0008400000 */
[----:B------:R-:W-:Y:S01]  /*0e40*/  BAR.SYNC.DEFER_BLOCKING 0x0 ;  /* 0x0000000000007b1d */ /* 0x000fe20000010000 */
[----:B------:R-:W-:-:S05]  /*0e50*/  ISETP.GE.AND P0, PT, R10, 0x1, PT ;  /* 0x000000010a00780c */ /* 0x000fca0003f06270 */
[----:B------:R-:W3:Y:S02]  /*0e60*/  F2I.U32.TRUNC.NTZ R74, R74 ;  /* 0x0000004a004a7305 */ /* 0x000ee4000020f000 */
[----:B------:R-:W1:Y:S01]  /*0e70*/  S2UR UR60, SR_CTAID.Z ;  /* 0x00000000003c79c3 */ /* 0x000e620000002700 */
[----:B----4-:R-:W-:-:S05]  /*0e80*/  IADD3 R75, PT, PT, -R75, RZ, RZ ;  /* 0x000000ff4b4b7210 */ /* 0x010fca0007ffe1ff */
[----:B--2---:R-:W-:Y:S01]  /*0e90*/  IMAD R75, R3, R75, UR5 ;  /* 0x00000005034b7e24 */ /* 0x004fe2000f8e024b */
[----:B---3--:R-:W-:-:S05]  /*0ea0*/  IADD3 R74, PT, PT, -R74, RZ, RZ ;  /* 0x000000ff4a4a7210 */ /* 0x008fca0007ffe1ff */
[----:B-1----:R-:W-:Y:S01]  /*0eb0*/  IMAD R74, R2, R74, UR4 ;  /* 0x00000004024a7e24 */ /* 0x002fe2000f8e024a */
[----:B------:R-:W-:Y:S06]  /*0ec0*/  @!P0 BRA `(.L_x_15) ;  /* 0x0000000000b88947 */ /* 0x000fec0003800000 */
[----:B------:R-:W1:Y:S01]  /*0ed0*/  LDC.64 R4, c[0x0][0xb18] ;  /* 0x0002c600ff047b82 */ /* 0x000e620000000a00 */
[----:B------:R-:W-:-:S07]  /*0ee0*/  ISETP.NE.AND P0, PT, R10, 0x1, PT ;  /* 0x000000010a00780c */ /* 0x000fce0003f05270 */
[----:B------:R-:W2:Y:S08]  /*0ef0*/  LDC R9, c[0x0][0xb0c] ;  /* 0x0002c300ff097b82 */ /* 0x000eb00000000800 */
[----:B------:R-:W3:Y:S08]  /*0f00*/  LDC R12, c[0x0][0x370] ;  /* 0x0000dc00ff0c7b82 */ /* 0x000ef00000000800 */
[----:B------:R-:W4:Y:S01]  /*0f10*/  LDC R11, c[0x0][0x374] ;  /* 0x0000dd00ff0b7b82 */ /* 0x000f220000000800 */
[----:B-1----:R-:W-:-:S07]  /*0f20*/  ISETP.NE.AND P1, PT, R4, 0x1, PT ;  /* 0x000000010400780c */ /* 0x002fce0003f25270 */
[----:B------:R-:W3:Y:S01]  /*0f30*/  LDC.64 R6, c[0x0][0xb10] ;  /* 0x0002c400ff067b82 */ /* 0x000ee20000000a00 */
[----:B--2---:R-:W-:-:S07]  /*0f40*/  ISETP.NE.AND P2, PT, R9, 0x1, PT ;  /* 0x000000010900780c */ /* 0x004fce0003f45270 */
[----:B------:R-:W1:Y:S08]  /*0f50*/  LDC R8, c[0x0][0xb20] ;  /* 0x0002c800ff087b82 */ /* 0x000e700000000800 */
[----:B------:R-:W2:Y:S01]  /*0f60*/  LDC.64 R2, c[0x0][0xb28] ;  /* 0x0002ca00ff027b82 */ /* 0x000ea20000000a00 */
[----:B----4-:R-:W-:-:S04]  /*0f70*/  IMAD.HI.U32 R13, R11, R5, RZ ;  /* 0x000000050b0d7227 */ /* 0x010fc800078e00ff */
[----:B------:R-:W-:-:S04]  /*0f80*/  IMAD.HI.U32 R5, R76, R5, RZ ;  /* 0x000000054c057227 */ /* 0x000fc800078e00ff */
[----:B---3--:R-:W-:-:S05]  /*0f90*/  IMAD.HI.U32 R14, R12, R6, RZ ;  /* 0x000000060c0e7227 */ /* 0x008fca00078e00ff */
[-C--:B------:R-:W-:Y:S01]  /*0fa0*/  @P2 SHF.R.U32.HI R12, RZ, R7.reuse, R14 ;  /* 0x00000007ff0c2219 */ /* 0x080fe2000001160e */
[----:B------:R-:W-:Y:S01]  /*0fb0*/  IMAD.HI.U32 R14, R77, R6, RZ ;  /* 0x000000064d0e7227 */ /* 0x000fe200078e00ff */
[-C--:B-1----:R-:W-:Y:S02]  /*0fc0*/  @P1 SHF.R.U32.HI R11, RZ, R8.reuse, R13 ;  /* 0x00000008ff0b1219 */ /* 0x082fe4000001160d */
[----:B------:R-:W-:Y:S02]  /*0fd0*/  SHF.R.U32.HI R5, RZ, R8, R5 ;  /* 0x00000008ff057219 */ /* 0x000fe40000011605 */
[----:B------:R-:W-:Y:S02]  /*0fe0*/  SHF.R.U32.HI R14, RZ, R7, R14 ;  /* 0x00000007ff0e7219 */ /* 0x000fe4000001160e */
[----:B------:R-:W-:Y:S01]  /*0ff0*/  SEL R5, R76, R5, !P1 ;  /* 0x000000054c057207 */ /* 0x000fe20004800000 */
[----:B--2---:R-:W-:Y:S01]  /*1000*/  IMAD.HI.U32 R13, R11, R2, RZ ;  /* 0x000000020b0d7227 */ /* 0x004fe200078e00ff */
[----:B------:R-:W-:-:S03]  /*1010*/  SEL R14, R77, R14, !P2 ;  /* 0x0000000e4d0e7207 */ /* 0x000fc60005000000 */
[----:B------:R-:W-:Y:S01]  /*1020*/  IMAD.HI.U32 R6, R12, R2, RZ ;  /* 0x000000020c067227 */ /* 0x000fe200078e00ff */
[----:B------:R-:W-:-:S04]  /*1030*/  @P0 SHF.R.U32.HI R11, RZ, R3, R13 ;  /* 0x00000003ff0b0219 */ /* 0x000fc8000001160d */
[----:B------:R-:W-:Y:S01]  /*1040*/  @P0 SHF.R.U32.HI R12, RZ, R3, R6 ;  /* 0x00000003ff0c0219 */ /* 0x000fe20000011606 */
[----:B------:R-:W-:-:S04]  /*1050*/  IMAD R11, R11, R10, RZ ;  /* 0x0000000a0b0b7224 */ /* 0x000fc800078e02ff */
[----:B------:R-:W-:Y:S01]  /*1060*/  IMAD R6, R12, R10, RZ ;  /* 0x0000000a0c067224 */ /* 0x000fe200078e02ff */
[----:B------:R-:W-:-:S04]  /*1070*/  ISETP.GE.AND P1, PT, R5, R11, PT ;  /* 0x0000000b0500720c */ /* 0x000fc80003f26270 */
[----:B------:R-:W-:Y:S01]  /*1080*/  ISETP.GE.OR P1, PT, R14, R6, P1 ;  /* 0x000000060e00720c */ /* 0x000fe20000f26670 */
[----:B------:R-:W-:-:S05]  /*1090*/  IMAD.HI.U32 R6, R5, R2, RZ ;  /* 0x0000000205067227 */ /* 0x000fca00078e00ff */
[----:B------:R-:W-:-:S04]  /*10a0*/  SHF.R.U32.HI R6, RZ, R3, R6 ;  /* 0x00000003ff067219 */ /* 0x000fc80000011606 */
[----:B------:R-:W-:-:S03]  /*10b0*/  SEL R6, R5, R6, !P0 ;  /* 0x0000000605067207 */ /* 0x000fc60004000000 */
[----:B------:R-:W-:Y:S01]  /*10c0*/  @!P1 IMAD.HI.U32 R7, R14, R2, RZ ;  /* 0x000000020e079227 */ /* 0x000fe200078e00ff */
[----:B------:R-:W-:-:S04]  /*10d0*/  IADD3 R2, PT, PT, -R6, RZ, RZ ;  /* 0x000000ff06027210 */ /* 0x000fc80007ffe1ff */
[----:B------:R-:W-:Y:S01]  /*10e0*/  @!P1 SHF.R.U32.HI R3, RZ, R3, R7 ;  /* 0x00000003ff039219 */ /* 0x000fe20000011607 */
[----:B------:R-:W-:Y:S01]  /*10f0*/  IMAD R2, R10, R2, R5 ;  /* 0x000000020a027224 */ /* 0x000fe200078e0205 */
[----:B------:R-:W-:Y:S02]  /*1100*/  IADD3 R7, PT, PT, -R5, RZ, RZ ;  /* 0x000000ff05077210 */ /* 0x000fe40007ffe1ff */
[----:B------:R-:W-:-:S03]  /*1110*/  @!P1 SEL R3, R14, R3, !P0 ;  /* 0x000000030e039207 */ /* 0x000fc60004000000 */
[----:B------:R-:W-:Y:S02]  /*1120*/  IMAD R7, R4, R7, R76 ;  /* 0x0000000704077224 */ /* 0x000fe400078e024c */
[--C-:B------:R-:W-:Y:S02]  /*1130*/  @!P1 IMAD.IADD R6, R6, 0x1, -R3.reuse ;  /* 0x0000000106069824 */ /* 0x100fe400078e0a03 */
[----:B------:R-:W-:Y:S01]  /*1140*/  @!P1 IMAD R3, R2, R12, R3 ;  /* 0x0000000c02039224 */ /* 0x000fe200078e0203 */
[----:B------:R-:W-:Y:S01]  /*1150*/  IADD3 R2, PT, PT, -R14, RZ, RZ ;  /* 0x000000ff0e027210 */ /* 0x000fe20007ffe1ff */
[----:B------:R-:W-:Y:S02]  /*1160*/  @!P1 IMAD R5, R6, R10, R14 ;  /* 0x0000000a06059224 */ /* 0x000fe400078e020e */
[----:B------:R-:W-:Y:S02]  /*1170*/  @!P1 IMAD.MOV.U32 R14, RZ, RZ, R3 ;  /* 0x000000ffff0e9224 */ /* 0x000fe400078e0003 */
[----:B------:R-:W-:-:S02]  /*1180*/  IMAD R2, R9, R2, R77 ;  /* 0x0000000209027224 */ /* 0x000fc400078e024d */
[----:B------:R-:W-:Y:S02]  /*1190*/  IMAD R76, R5, R4, R7 ;  /* 0x00000004054c7224 */ /* 0x000fe400078e0207 */
[----:B------:R-:W-:Y:S02]  /*11a0*/  IMAD R77, R14, R9, R2 ;  /* 0x000000090e4d7224 */ /* 0x000fe400078e0202 */
.L_x_15:
[----:B------:R-:W1:Y:S01]  /*11b0*/  LDCU UR4, c[0x0][0xb30] ;  /* 0x00016600ff0477ac */ /* 0x000e620008000800 */
[----:B------:R-:W2:Y:S08]  /*11c0*/  S2UR UR37, SR_CgaCtaId ;  /* 0x00000000002579c3 */ /* 0x000eb00000008800 */
[----:B------:R-:W3:Y:S01]  /*11d0*/  LDC R44, c[0x0][0xb24] ;  /* 0x0002c900ff2c7b82 */ /* 0x000ee20000000800 */
[----:B-1----:R-:W-:-:S09]  /*11e0*/  UISETP.NE.AND UP1, UPT, UR4, 0x1, UPT ;  /* 0x000000010400788c */ /* 0x002fd2000bf25270 */
[----:B--2---:R-:W-:Y:S05]  /*11f0*/  BRA.U UP1, `(.L_x_16) ;  /* 0x0000000101407547 */ /* 0x004fea000b800000 */
[----:B------:R-:W1:Y:S08]  /*1200*/  LDC.64 R4, c[0x0][0xb10] ;  /* 0x0002c400ff047b82 */ /* 0x000e700000000a00 */
[----:B------:R-:W2:Y:S08]  /*1210*/  LDC.64 R2, c[0x0][0xb18] ;  /* 0x0002c600ff027b82 */ /* 0x000eb00000000a00 */
[----:B------:R-:W4:Y:S08]  /*1220*/  LDC R6, c[0x0][0xb20] ;  /* 0x0002c800ff067b82 */ /* 0x000f300000000800 */
[----:B------:R-:W3:Y:S01]  /*1230*/  LDC R7, c[0x0][0xb0c] ;  /* 0x0002c300ff077b82 */ /* 0x000ee20000000800 */
[----:B-1----:R-:W-:-:S05]  /*1240*/  IMAD.HI.U32 R4, R77, R4, RZ ;  /* 0x000000044d047227 */ /* 0x002fca00078e00ff */
[----:B------:R-:W-:Y:S01]  /*1250*/  SHF.R.U32.HI R4, RZ, R5, R4 ;  /* 0x00000005ff047219 */ /* 0x000fe20000011604 */
[----:B--2---:R-:W-:Y:S01]  /*1260*/  IMAD.HI.U32 R3, R76, R3, RZ ;  /* 0x000000034c037227 */ /* 0x004fe200078e00ff */
[----:B------:R-:W-:-:S04]  /*1270*/  ISETP.NE.AND P0, PT, R2, 0x1, PT ;  /* 0x000000010200780c */ /* 0x000fc80003f05270 */
[----:B----4-:R-:W-:-:S04]  /*1280*/  SHF.R.U32.HI R3, RZ, R6, R3 ;  /* 0x00000006ff037219 */ /* 0x010fc80000011603 */
[----:B------:R-:W-:Y:S02]  /*1290*/  SEL R3, R76, R3, !P0 ;  /* 0x000000034c037207 */ /* 0x000fe40004000000 */
[----:B---3--:R-:W-:-:S04]  /*12a0*/  ISETP.NE.AND P1, PT, R7, 0x1, PT ;  /* 0x000000010700780c */ /* 0x008fc80003f25270 */
[----:B------:R-:W-:-:S05]  /*12b0*/  SEL R4, R77, R4, !P1 ;  /* 0x000000044d047207 */ /* 0x000fca0004800000 */
[----:B------:R-:W-:Y:S02]  /*12c0*/  IMAD.IADD R5, R3, 0x1, -R4 ;  /* 0x0000000103057824 */ /* 0x000fe400078e0a04 */
[----:B------:R-:W-:Y:S02]  /*12d0*/  IMAD.IADD R3, R4, 0x1, -R3 ;  /* 0x0000000104037824 */ /* 0x000fe400078e0a03 */
[----:B------:R-:W-:Y:S02]  /*12e0*/  IMAD R77, R5, R7, R77 ;  /* 0x00000007054d7224 */ /* 0x000fe400078e024d */
[----:B------:R-:W-:-:S07]  /*12f0*/  IMAD R76, R3, R2, R76 ;  /* 0x00000002034c7224 */ /* 0x000fce00078e024c */
.L_x_16:
[----:B------:R-:W-:Y:S01]  /*1300*/  BAR.SYNC.DEFER_BLOCKING 0x0 ;  /* 0x0000000000007b1d */ /* 0x000fe20000010000 */
[----:B------:R-:W-:Y:S01]  /*1310*/  UISETP.NE.AND UP1, UPT, UR10, 0x2, UPT ;  /* 0x000000020a00788c */ /* 0x000fe2000bf25270 */
[----:B------:R-:W-:Y:S02]  /*1320*/  ISETP.NE.OR P5, PT, R0, 0x2, !P5 ;  /* 0x000000020000780c */ /* 0x000fe40006fa5670 */
[----:B------:R-:W-:-:S06]  /*1330*/  LOP3.LUT R2, R89, 0x1f, RZ, 0xc0, !PT ;  /* 0x0000001f59027812 */ /* 0x000fcc00078ec0ff */
[----:B------:R-:W-:Y:S05]  /*1340*/  BRA.U UP1, `(.L_x_17) ;  /* 0x0000001501387547 */ /* 0x000fea000b800000 */
[----:B------:R-:W1:Y:S01]  /*1350*/  LDCU UR6, c[0x0][0x38c] ;  /* 0x00007180ff0677ac */ /* 0x000e620008000800 */
[----:B------:R-:W2:Y:S01]  /*1360*/  LDC R8, c[0x0][0x370] ;  /* 0x0000dc00ff087b82 */ /* 0x000ea20000000800 */
[----:B------:R-:W-:Y:S01]  /*1370*/  PLOP3.LUT P1, PT, PT, PT, UP2, 0x80, 0x8 ;  /* 0x000000000008781c */ /* 0x000fe20003f2f028 */
[----:B------:R-:W-:Y:S01]  /*1380*/  IMAD.MOV.U32 R15, RZ, RZ, 0x1 ;  /* 0x00000001ff0f7424 */ /* 0x000fe200078e00ff */
[----:B------:R-:W-:Y:S01]  /*1390*/  ISETP.EQ.OR P4, PT, R2, RZ, P5 ;  /* 0x000000ff0200720c */ /* 0x000fe20002f82670 */
[----:B------:R-:W-:Y:S01]  /*13a0*/  IMAD.MOV.U32 R14, RZ, RZ, RZ ;  /* 0x000000ffff0e7224 */ /* 0x000fe200078e00ff */
[----:B------:R-:W-:Y:S02]  /*13b0*/  PLOP3.LUT P1, PT, P1, PT, PT, 0x8, 0x80 ;  /* 0x000000000080781c */ /* 0x000fe40000f2e170 */
[----:B------:R-:W-:Y:S01]  /*13c0*/  CS2R R12, SRZ ;  /* 0x00000000000c7805 */ /* 0x000fe2000001ff00 */
[----:B------:R-:W-:Y:S01]  /*13d0*/  IMAD.MOV.U32 R11, RZ, RZ, 0x1 ;  /* 0x00000001ff0b7424 */ /* 0x000fe200078e00ff */
[----:B------:R-:W4:Y:S01]  /*13e0*/  LDC R0, c[0x0][0x374] ;  /* 0x0000dd00ff007b82 */ /* 0x000f220000000800 */
[----:B------:R-:W2:Y:S01]  /*13f0*/  LDCU.64 UR38, c[0x0][0x348] ;  /* 0x00006900ff2677ac */ /* 0x000ea20008000a00 */
[----:B------:R-:W-:Y:S01]  /*1400*/  UMOV UR22, URZ ;  /* 0x000000ff00167c82 */ /* 0x000fe20008000000 */
[----:B-1----:R-:W-:-:S02]  /*1410*/  UIADD3 UR5, UPT, UPT, UR6, 0xff, URZ ;  /* 0x000000ff06057890 */ /* 0x002fc4000fffe0ff */
[----:B------:R-:W-:Y:S02]  /*1420*/  UIADD3 UR47, UPT, UPT, UR6, 0x1fe, URZ ;  /* 0x000001fe062f7890 */ /* 0x000fe4000fffe0ff */
[----:B------:R-:W-:-:S04]  /*1430*/  USHF.R.S32.HI UR4, URZ, 0x1f, UR5 ;  /* 0x0000001fff047899 */ /* 0x000fc80008011405 */
[----:B------:R-:W-:-:S04]  /*1440*/  ULEA.HI UR4, UR4, UR5, URZ, 0x8 ;  /* 0x0000000504047291 */ /* 0x000fc8000f8f40ff */
[----:B------:R-:W-:Y:S02]  /*1450*/  USHF.R.S32.HI UR45, URZ, 0x8, UR4 ;  /* 0x00000008ff2d7899 */ /* 0x000fe40008011404 */
[----:B------:R-:W-:Y:S02]  /*1460*/  UIADD3 UR4, UPT, UPT, UR6, -0x1, URZ ;  /* 0xffffffff06047890 */ /* 0x000fe4000fffe0ff */
[----:B------:R-:W-:Y:S02]  /*1470*/  UISETP.LT.U32.AND UP0, UPT, UR45, 0x3, UPT ;  /* 0x000000032d00788c */ /* 0x000fe4000bf01070 */
[----:B------:R-:W-:Y:S02]  /*1480*/  UISETP.GE.U32.AND UP1, UPT, UR4, -0x1ff, UPT ;  /* 0xfffffe010400788c */ /* 0x000fe4000bf26070 */
[----:B------:R-:W-:-:S04]  /*1490*/  USEL UR29, UR45, 0x3, UP0 ;  /* 0x000000032d1d7887 */ /* 0x000fc80008000000 */
[----:B------:R-:W-:Y:S02]  /*14a0*/  UIADD3 UR23, UPT, UPT, UR29, -0x1, URZ ;  /* 0xffffffff1d177890 */ /* 0x000fe4000fffe0ff */
[----:B------:R-:W-:-:S03]  /*14b0*/  UIADD3 UR46, UPT, UPT, UR45, -UR29, URZ ;  /* 0x8000001d2d2e7290 */ /* 0x000fc6000fffe0ff */
[----:B------:R-:W-:-:S04]  /*14c0*/  @UP1 UIADD3 UR23, UPT, UPT, UR29, URZ, URZ ;  /* 0x000000ff1d171290 */ /* 0x000fc8000fffe0ff */
[----:B--2---:R-:W-:-:S12]  /*14d0*/  UIADD3 UR23, UPT, UPT, UR23, 0x1, URZ ;  /* 0x0000000117177890 */ /* 0x004fd8000fffe0ff */
.L_x_35:
[----:B------:R-:W-:Y:S01]  /*14e0*/  UISETP.NE.AND UP0, UPT, UR37, URZ, UPT ;  /* 0x000000ff2500728c */ /* 0x000fe2000bf05270 */
[----:B------:R-:W1:Y:S08]  /*14f0*/  S2UR UR37, SR_CgaCtaId ;  /* 0x00000000002579c3 */ /* 0x000e700000008800 */
[----:B------:R-:W-:Y:S05]  /*1500*/  BRA.U UP0, `(.L_x_18) ;  /* 0x0000000100347547 */ /* 0x000fea000b800000 */
[----:B------:R-:W2:Y:S01]  /*1510*/  S2R R2, SR_CgaCtaId ;  /* 0x0000000000027919 */ /* 0x000ea20000008800 */
[----:B------:R-:W-:-:S04]  /*1520*/  MOV R3, 0x400 ;  /* 0x0000040000037802 */ /* 0x000fc80000000f00 */
[----:B--2---:R-:W-:Y:S02]  /*1530*/  LEA R2, R2, R3, 0x18 ;  /* 0x0000000302027211 */ /* 0x004fe400078ec0ff */
[----:B------:R-:W-:-:S03]  /*1540*/  SHF.L.U32 R3, R11, 0x1f, RZ ;  /* 0x0000001f0b037819 */ /* 0x000fc600000006ff */
[----:B------:R-:W-:-:S04]  /*1550*/  IMAD R2, R12, 0x8, R2 ;  /* 0x000000080c027824 */ /* 0x000fc800078e0202 */
[----:B------:R-:W2:Y:S02]  /*1560*/  SYNCS.PHASECHK.TRANS64.TRYWAIT P0, [R2+URZ+0xd0], R3 ;  /* 0x0000d003020075a7 */ /* 0x000ea400080011ff */
[----:B--2---:R-:W-:Y:S05]  /*1570*/  @!P0 BRA `(.L_x_19) ;  /* 0x0000005800348947 */ /* 0x004fea0003800000 */
.L_x_103:
[----:B------:R-:W-:Y:S01]  /*1580*/  VIADD R12, R12, 0x1 ;  /* 0x000000010c0c7836 */ /* 0x000fe20000000000 */
[----:B------:R2:W-:Y:S04]  /*1590*/  SYNCS.ARRIVE.TRANS64.A1T0 RZ, [R2+URZ+0xc0], RZ ;  /* 0x0000c0ff02ff79a7 */ /* 0x0005e800081000ff */
[----:B------:R-:W-:-:S04]  /*15a0*/  ISETP.NE.AND P0, PT, R12, 0x2, PT ;  /* 0x000000020c00780c */ /* 0x000fc80003f05270 */
[----:B------:R-:W-:Y:S02]  /*15b0*/  SEL R12, R12, RZ, P0 ;  /* 0x000000ff0c0c7207 */ /* 0x000fe40000000000 */
[----:B--2---:R-:W-:-:S04]  /*15c0*/  SEL R2, RZ, 0x1, P0 ;  /* 0x00000001ff027807 */ /* 0x004fc80000000000 */
[----:B------:R-:W-:-:S07]  /*15d0*/  LOP3.LUT R11, R11, R2, RZ, 0x3c, !PT ;  /* 0x000000020b0b7212 */ /* 0x000fce00078e3cff */
.L_x_18:
[----:B------:R-:W-:Y:S01]  /*15e0*/  UMOV UR4, 0x400 ;  /* 0x0000040000047882 */ /* 0x000fe20000000000 */
[----:B------:R-:W-:Y:S01]  /*15f0*/  SHF.L.U32 R2, R15, 0x1f, RZ ;  /* 0x0000001f0f027819 */ /* 0x000fe200000006ff */
[----:B-1----:R-:W-:Y:S01]  /*1600*/  ULEA UR4, UR37, UR4, 0x18 ;  /* 0x0000000425047291 */ /* 0x002fe2000f8ec0ff */
[----:B------:R-:W-:Y:S01]  /*1610*/  R2UR UR59, R77 ;  /* 0x000000004d3b72ca */ /* 0x000fe200000e0000 */
[----:B------:R-:W-:Y:S01]  /*1620*/  UISETP.GE.U32.AND UP0, UPT, UR47, 0x1ff, UPT ;  /* 0x000001ff2f00788c */ /* 0x000fe2000bf06070 */
[----:B------:R-:W-:Y:S01]  /*1630*/  R2UR UR27, R76 ;  /* 0x000000004c1b72ca */ /* 0x000fe200000e0000 */
[----:B------:R-:W-:Y:S01]  /*1640*/  ULEA UR5, UR22, UR4, 0x3 ;  /* 0x0000000416057291 */ /* 0x000fe2000f8e18ff */
[----:B------:R-:W-:-:S08]  /*1650*/  UMOV UR13, URZ ;  /* 0x000000ff000d7c82 */ /* 0x000fd00008000000 */
[----:B------:R1:W2:Y:S01]  /*1660*/  SYNCS.PHASECHK.TRANS64.TRYWAIT P0, [UR5+0x18], R2 ;  /* 0x00001802ff0075a7 */ /* 0x0002a20008001105 */
[----:B------:R-:W-:Y:S02]  /*1670*/  USHF.L.U32 UR59, UR59, 0x6, URZ ;  /* 0x000000063b3b7899 */ /* 0x000fe400080006ff */
[----:B------:R-:W-:Y:S01]  /*1680*/  UIMAD UR27, UR27, 0x30, URZ ;  /* 0x000000301b1b78a4 */ /* 0x000fe2000f8e02ff */
[----:B------:R-:W-:Y:S11]  /*1690*/  BRA.U !UP0, `(.L_x_20) ;  /* 0x00000005082c7547 */ /* 0x000ff6000b800000 */
[----:B------:R-:W-:Y:S01]  /*16a0*/  UMOV UR21, URZ ;  /* 0x000000ff00157c82 */ /* 0x000fe20008000000 */
[----:B------:R-:W-:-:S05]  /*16b0*/  UMOV UR5, UR22 ;  /* 0x0000001600057c82 */ /* 0x000fca0008000000 */
.L_x_25:
[----:B--2---:R-:W-:Y:S01]  /*16c0*/  @!P5 MOV R3, 0xe000 ;  /* 0x0000e0000003d802 */ /* 0x004fe20000000f00 */
[----:B------:R-:W-:Y:S01]  /*16d0*/  ULEA UR57, UR5, UR4, 0x3 ;  /* 0x0000000405397291 */ /* 0x000fe2000f8e18ff */
[----:B-12---:R-:W-:Y:S11]  /*16e0*/  @P0 BRA `(.L_x_21) ;  /* 0x00000000000c0947 */ /* 0x006ff60003800000 */
[----:B------:R-:W-:Y:S04]  /*16f0*/  SHF.L.U32 R4, R15, 0x1f, RZ ;  /* 0x0000001f0f047819 */ /* 0x000fe800000006ff */
[----:B------:R-:W2:Y:S02]  /*1700*/  SYNCS.PHASECHK.TRANS64.TRYWAIT P0, [UR57+0x18], R4 ;  /* 0x00001804ff0075a7 */ /* 0x000ea40008001139 */
[----:B--2---:R-:W-:Y:S05]  /*1710*/  @!P0 BRA `(.L_x_22) ;  /* 0x0000005400e08947 */ /* 0x004fea0003800000 */
.L_x_21:
[----:B------:R2:W-:Y:S01]  /*1720*/  @!P5 SYNCS.ARRIVE.TRANS64 RZ, [UR57], R3 ;  /* 0x00000003ffffd9a7 */ /* 0x0005e20008000039 */
[----:B------:R-:W-:Y:S04]  /*1730*/  BSSY.RECONVERGENT B0, `(.L_x_23) ;  /* 0x0000003000007945 */ /* 0x000fe80003800200 */
[----:B------:R-:W-:Y:S05]  /*1740*/  @P4 BRA `(.L_x_24) ;  /* 0x0000000000044947 */ /* 0x000fea0003800000 */
[----:B------:R-:W-:Y:S05]  /*1750*/  BPT.TRAP 0x1 ;  /* 0x000000040000795c */ /* 0x000fea0000300000 */
.L_x_24:
[----:B------:R-:W-:Y:S05]  /*1760*/  BSYNC.RECONVERGENT B0 ;  /* 0x0000000000007941 */ /* 0x000fea0003800200 */
.L_x_23:
[----:B------:R-:W-:Y:S02]  /*1770*/  UIADD3 UR6, UPT, UPT, UR5, 0x1, URZ ;  /* 0x0000000105067890 */ /* 0x000fe4000fffe0ff */
[----:B------:R-:W-:Y:S02]  /*1780*/  ULEA UR32, UR5, UR4, 0xf ;  /* 0x0000000405207291 */ /* 0x000fe4000f8e78ff */
[----:B------:R-:W-:Y:S02]  /*1790*/  UISETP.NE.AND UP0, UPT, UR6, 0x3, UPT ;  /* 0x000000030600788c */ /* 0x000fe4000bf05270 */
[----:B------:R-:W-:Y:S02]  /*17a0*/  USHF.L.U32 UR58, UR21, 0x8, URZ ;  /* 0x00000008153a7899 */ /* 0x000fe400080006ff */
[----:B------:R-:W-:Y:S02]  /*17b0*/  USEL UR7, URZ, 0x1, UP0 ;  /* 0x00000001ff077887 */ /* 0x000fe40008000000 */
[----:B------:R-:W-:Y:S02]  /*17c0*/  USEL UR22, UR6, URZ, UP0 ;  /* 0x000000ff06167287 */ /* 0x000fe40008000000 */
[----:B------:R-:W-:Y:S02]  /*17d0*/  UIADD3 UR56, UPT, UPT, UR32, 0x3300, URZ ;  /* 0x0000330020387890 */ /* 0x000fe4000fffe0ff */
[----:B------:R-:W-:Y:S01]  /*17e0*/  ULEA UR6, UR22, UR4, 0x3 ;  /* 0x0000000416067291 */ /* 0x000fe2000f8e18ff */
[----:B------:R-:W-:Y:S01]  /*17f0*/  LOP3.LUT R15, R15, UR7, RZ, 0x3c, !PT ;  /* 0x000000070f0f7c12 */ /* 0x000fe2000f8e3cff */
[----:B------:R-:W-:Y:S01]  /*1800*/  UMOV UR30, 0x0 ;  /* 0x00000000001e7882 */ /* 0x000fe20000000000 */
[----:B------:R-:W-:Y:S01]  /*1810*/  UMOV UR31, 0x10000000 ;  /* 0x10000000001f7882 */ /* 0x000fe20000000000 */
[----:B------:R-:W-:Y:S01]  /*1820*/  UIADD3 UR50, UPT, UPT, UR58, 0x40, URZ ;  /* 0x000000403a327890 */ /* 0x000fe2000fffe0ff */
[----:B-1----:R-:W-:Y:S01]  /*1830*/  SHF.L.U32 R2, R15, 0x1f, RZ ;  /* 0x0000001f0f027819 */ /* 0x002fe200000006ff */
[----:B------:R-:W-:Y:S01]  /*1840*/  UIADD3 UR48, UPT, UPT, UR32, 0x5300, URZ ;  /* 0x0000530020307890 */ /* 0x000fe2000fffe0ff */
[----:B------:R-:W-:Y:S02]  /*1850*/  UMOV UR49, UR57 ;  /* 0x0000003900317c82 */ /* 0x000fe40008000000 */
[----:B------:R1:W1:Y:S01]  /*1860*/  SYNCS.PHASECHK.TRANS64.TRYWAIT P0, [UR6+0x18], R2 ;  /* 0x00001802ff0075a7 */ /* 0x0002620008001106 */
[----:B------:R-:W-:Y:S01]  /*1870*/  UIADD3 UR6, UP1, UPT, UR38, 0x80, URZ ;  /* 0x0000008026067890 */ /* 0x000fe2000ff3e0ff */
[----:B------:R-:W-:Y:S01]  /*1880*/  UMOV UR51, UR59 ;  /* 0x0000003b00337c82 */ /* 0x000fe20008000000 */
[----:B------:R-:W-:Y:S02]  /*1890*/  UMOV UR52, UR60 ;  /* 0x0000003c00347c82 */ /* 0x000fe40008000000 */
[----:B------:R-:W-:Y:S02]  /*18a0*/  UIADD3.X UR7, UPT, UPT, URZ, UR39, URZ, UP1, !UPT ;  /* 0x00000027ff077290 */ /* 0x000fe40008ffe4ff */
[----:B------:R-:W-:Y:S02]  /*18b0*/  UIADD3 UR42, UPT, UPT, UR58, 0x80, URZ ;  /* 0x000000803a2a7890 */ /* 0x000fe4000fffe0ff */
[----:B------:R-:W-:Y:S01]  /*18c0*/  UIADD3 UR40, UPT, UPT, UR32, 0x7300, URZ ;  /* 0x0000730020287890 */ /* 0x000fe2000fffe0ff */
[----:B------:R-:W-:Y:S01]  /*18d0*/  UMOV UR41, UR57 ;  /* 0x0000003900297c82 */ /* 0x000fe20008000000 */
[----:B------:R-:W-:Y:S01]  /*18e0*/  UMOV UR43, UR59 ;  /* 0x0000003b002b7c82 */ /* 0x000fe20008000000 */
[----:B------:R-:W-:Y:S02]  /*18f0*/  UMOV UR44, UR60 ;  /* 0x0000003c002c7c82 */ /* 0x000fe40008000000 */
[----:B------:R-:W-:Y:S01]  /*1900*/  UTMALDG.3D [UR56], [UR6], desc[UR30] ;  /* 0x00001e38060075b4 */ /* 0x000fe20008011000 */
[----:B------:R-:W-:Y:S02]  /*1910*/  UIADD3 UR34, UPT, UPT, UR58, 0xc0, URZ ;  /* 0x000000c03a227890 */ /* 0x000fe4000fffe0ff */
[----:B------:R-:W-:Y:S02]  /*1920*/  UIADD3 UR32, UPT, UPT, UR32, 0x9300, URZ ;  /* 0x0000930020207890 */ /* 0x000fe4000fffe0ff */
[----:B------:R-:W-:Y:S01]  /*1930*/  UIADD3 UR14, UP0, UPT, UR38, 0x180, URZ ;  /* 0x00000180260e7890 */ /* 0x000fe2000ff1e0ff */
[----:B------:R-:W-:Y:S01]  /*1940*/  UMOV UR33, UR57 ;  /* 0x0000003900217c82 */ /* 0x000fe20008000000 */
[----:B------:R-:W-:Y:S01]  /*1950*/  UTMALDG.3D [UR48], [UR6], desc[UR30] ;  /* 0x00001e30060075b4 */ /* 0x000fe20008011000 */
[----:B------:R-:W-:Y:S01]  /*1960*/  UMOV UR35, UR59 ;  /* 0x0000003b00237c82 */ /* 0x000fe20008000000 */
[----:B------:R-:W-:Y:S01]  /*1970*/  UMOV UR36, UR60 ;  /* 0x0000003c00247c82 */ /* 0x000fe20008000000 */
[----:B------:R-:W-:Y:S01]  /*1980*/  UIADD3.X UR15, UPT, UPT, URZ, UR39, URZ, UP0, !UPT ;  /* 0x00000027ff0f7290 */ /* 0x000fe200087fe4ff */
[----:B------:R-:W-:Y:S01]  /*1990*/  UMOV UR25, UR57 ;  /* 0x0000003900197c82 */ /* 0x000fe20008000000 */
[----:B------:R-:W-:Y:S01]  /*19a0*/  UMOV UR28, UR60 ;  /* 0x0000003c001c7c82 */ /* 0x000fe20008000000 */
[----:B------:R-:W-:Y:S01]  /*19b0*/  UMOV UR26, UR58 ;  /* 0x0000003a001a7c82 */ /* 0x000fe20008000000 */
[----:B------:R-:W-:Y:S01]  /*19c0*/  UTMALDG.3D [UR40], [UR6], desc[UR30] ;  /* 0x00001e28060075b4 */ /* 0x000fe20008011000 */
[----:B------:R-:W-:Y:S01]  /*19d0*/  UIMAD UR5, UR5, 0x6000, UR4 ;  /* 0x00006000050578a4 */ /* 0x000fe2000f8e0204 */
[----:B------:R-:W-:Y:S01]  /*19e0*/  UMOV UR9, UR57 ;  /* 0x0000003900097c82 */ /* 0x000fe20008000000 */
[----:B------:R-:W-:Y:S02]  /*19f0*/  UMOV UR11, UR27 ;  /* 0x0000001b000b7c82 */ /* 0x000fe40008000000 */
[----:B------:R-:W-:Y:S02]  /*1a00*/  UIADD3 UR24, UPT, UPT, UR5, 0x1b300, URZ ;  /* 0x0001b30005187890 */ /* 0x000fe4000fffe0ff */
[----:B------:R-:W-:Y:S01]  /*1a10*/  UIADD3 UR8, UPT, UPT, UR5, 0x1cb00, URZ ;  /* 0x0001cb0005087890 */ /* 0x000fe2000fffe0ff */
[----:B------:R-:W-:Y:S01]  /*1a20*/  UTMALDG.3D [UR32], [UR6], desc[UR30] ;  /* 0x00001e20060075b4 */ /* 0x000fe20008011000 */
[----:B------:R-:W-:Y:S01]  /*1a30*/  UMOV UR12, UR60 ;  /* 0x0000003c000c7c82 */ /* 0x000fe20008000000 */
[----:B------:R-:W-:Y:S01]  /*1a40*/  UMOV UR10, UR50 ;  /* 0x00000032000a7c82 */ /* 0x000fe20008000000 */
[----:B------:R-:W-:Y:S01]  /*1a50*/  UIADD3 UR16, UPT, UPT, UR5, 0x1e300, URZ ;  /* 0x0001e30005107890 */ /* 0x000fe2000fffe0ff */
[----:B------:R-:W-:Y:S01]  /*1a60*/  UMOV UR17, UR57 ;  /* 0x0000003900117c82 */ /* 0x000fe20008000000 */
[----:B------:R-:W-:Y:S01]  /*1a70*/  UMOV UR19, UR27 ;  /* 0x0000001b00137c82 */ /* 0x000fe20008000000 */
[----:B------:R-:W-:Y:S01]  /*1a80*/  UMOV UR20, UR60 ;  /* 0x0000003c00147c82 */ /* 0x000fe20008000000 */
[----:B------:R-:W-:Y:S01]  /*1a90*/  UTMALDG.3D [UR24], [UR14], desc[UR30] ;  /* 0x00001e180e0075b4 */ /* 0x000fe20008011000 */
[----:B------:R-:W-:Y:S01]  /*1aa0*/  UMOV UR18, UR42 ;  /* 0x0000002a00127c82 */ /* 0x000fe20008000000 */
[----:B------:R-:W-:Y:S01]  /*1ab0*/  UIADD3 UR21, UPT, UPT, UR21, 0x1, URZ ;  /* 0x0000000115157890 */ /* 0x000fe2000fffe0ff */
[----:B------:R-:W-:Y:S03]  /*1ac0*/  UMOV UR13, UR23 ;  /* 0x00000017000d7c82 */ /* 0x000fe60008000000 */
[----:B------:R-:W-:Y:S01]  /*1ad0*/  UISETP.NE.AND UP0, UPT, UR21, UR23, UPT ;  /* 0x000000171500728c */ /* 0x000fe2000bf05270 */
[----:B------:R3:W-:Y:S01]  /*1ae0*/  UTMALDG.3D [UR8], [UR14], desc[UR30] ;  /* 0x00001e080e0075b4 */ /* 0x0007e20008011000 */
[----:B------:R1:W-:Y:S01]  /*1af0*/  UTMALDG.3D [UR16], [UR14], desc[UR30] ;  /* 0x00001e100e0075b4 */ /* 0x0003e20008011000 */
[----:B---3--:R-:W-:Y:S01]  /*1b00*/  UIADD3 UR8, UPT, UPT, UR5, 0x1fb00, URZ ;  /* 0x0001fb0005087890 */ /* 0x008fe2000fffe0ff */
[----:B------:R-:W-:Y:S02]  /*1b10*/  UMOV UR10, UR34 ;  /* 0x00000022000a7c82 */ /* 0x000fe40008000000 */
[----:B------:R-:W-:Y:S06]  /*1b20*/  UMOV UR5, UR22 ;  /* 0x0000001600057c82 */ /* 0x000fec0008000000 */
[----:B------:R3:W-:Y:S02]  /*1b30*/  UTMALDG.3D [UR8], [UR14], desc[UR30] ;  /* 0x00001e080e0075b4 */ /* 0x0007e40008011000 */
[----:B---3--:R-:W-:Y:S05]  /*1b40*/  BRA.U UP0, `(.L_x_25) ;  /* 0xfffffff900dc7547 */ /* 0x008fea000b83ffff */
.L_x_20:
[----:B------:R-:W-:Y:S01]  /*1b50*/  ULEA UR5, UR22, UR4, 0x3 ;  /* 0x0000000416057291 */ /* 0x000fe2000f8e18ff */
[----:B-1----:R-:W-:Y:S01]  /*1b60*/  SHF.L.U32 R2, R15, 0x1f, RZ ;  /* 0x0000001f0f027819 */ /* 0x002fe200000006ff */
[----:B------:R-:W-:Y:S01]  /*1b70*/  @!P1 SYNCS.ARRIVE.TRANS64.A1T0 RZ, [UR4+0x58], RZ ;  /* 0x000058ffffff99a7 */ /* 0x000fe20008100004 */
[----:B------:R-:W-:-:S06]  /*1b80*/  UISETP.GT.AND UP0, UPT, UR45, UR29, UPT ;  /* 0x0000001d2d00728c */ /* 0x000fcc000bf04270 */
[----:B--2---:R1:W2:Y:S03]  /*1b90*/  SYNCS.PHASECHK.TRANS64.TRYWAIT P0, [UR5+0x18], R2 ;  /* 0x00001802ff0075a7 */ /* 0x0042a60008001105 */
[----:B------:R-:W-:Y:S05]  /*1ba0*/  BRA.U !UP0, `(.L_x_26) ;  /* 0x0000000508287547 */ /* 0x000fea000b800000 */
[----:B------:R-:W-:Y:S01]  /*1bb0*/  UIADD3 UR21, UPT, UPT, UR46, UR13, URZ ;  /* 0x0000000d2e157290 */ /* 0x000fe2000fffe0ff */
[----:B------:R-:W-:-:S11]  /*1bc0*/  UMOV UR5, UR22 ;  /* 0x0000001600057c82 */ /* 0x000fd60008000000 */
.L_x_31:
[----:B--2---:R-:W-:Y:S01]  /*1bd0*/  @!P5 MOV R3, 0xe000 ;  /* 0x0000e0000003d802 */ /* 0x004fe20000000f00 */
[----:B------:R-:W-:Y:S01]  /*1be0*/  ULEA UR57, UR5, UR4, 0x3 ;  /* 0x0000000405397291 */ /* 0x000fe2000f8e18ff */
[----:B-12---:R-:W-:Y:S11]  /*1bf0*/  @P0 BRA `(.L_x_27) ;  /* 0x00000000000c0947 */ /* 0x006ff60003800000 */
[----:B------:R-:W-:Y:S04]  /*1c00*/  SHF.L.U32 R4, R15, 0x1f, RZ ;  /* 0x0000001f0f047819 */ /* 0x000fe800000006ff */
[----:B------:R-:W2:Y:S02]  /*1c10*/  SYNCS.PHASECHK.TRANS64.TRYWAIT P0, [UR57+0x18], R4 ;  /* 0x00001804ff0075a7 */ /* 0x000ea40008001139 */
[----:B--2---:R-:W-:Y:S05]  /*1c20*/  @!P0 BRA `(.L_x_28) ;  /* 0x0000005000b48947 */ /* 0x004fea0003800000 */
.L_x_27:
[----:B------:R2:W-:Y:S01]  /*1c30*/  @!P5 SYNCS.ARRIVE.TRANS64 RZ, [UR57], R3 ;  /* 0x00000003ffffd9a7 */ /* 0x0005e20008000039 */
[----:B------:R-:W-:Y:S04]  /*1c40*/  BSSY.RECONVERGENT B0, `(.L_x_29) ;  /* 0x0000003000007945 */ /* 0x000fe80003800200 */
[----:B------:R-:W-:Y:S05]  /*1c50*/  @P4 BRA `(.L_x_30) ;  /* 0x0000000000044947 */ /* 0x000fea0003800000 */
[----:B------:R-:W-:Y:S05]  /*1c60*/  BPT.TRAP 0x1 ;  /* 0x000000040000795c */ /* 0x000fea0000300000 */
.L_x_30:
[----:B------:R-:W-:Y:S05]  /*1c70*/  BSYNC.RECONVERGENT B0 ;  /* 0x0000000000007941 */ /* 0x000fea0003800200 */
.L_x_29:
        /* <DEDUP_REMOVED lines=52> */
[----:B------:R-:W-:Y:S04]  /*1fc0*/  UIADD3 UR13, UPT, UPT, UR13, 0x1, URZ ;  /* 0x000000010d0d7890 */ /* 0x000fe8000fffe0ff */
        /* <DEDUP_REMOVED lines=8> */
.L_x_26:
[C---:B-1----:R-:W-:Y:S01]  /*2050*/  LEA R2, R14.reuse, UR4, 0x3 ;  /* 0x000000040e027c11 */ /* 0x042fe2000f8e18ff */
[----:B------:R-:W-:Y:S01]  /*2060*/  NOP ;  /* 0x0000000000007918 */ /* 0x000fe20000000000 */
[----:B--2---:R-:W-:Y:S02]  /*2070*/  SHF.L.U32 R3, R13, 0x1f, RZ ;  /* 0x0000001f0d037819 */ /* 0x004fe400000006ff */
[----:B------:R-:W-:Y:S02]  /*2080*/  LEA R4, R14, UR4, 0x4 ;  /* 0x000000040e047c11 */ /* 0x000fe4000f8e20ff */
[----:B------:R-:W1:Y:S02]  /*2090*/  SYNCS.PHASECHK.TRANS64.TRYWAIT P0, [R2+URZ+0x60], R3 ;  /* 0x00006003020075a7 */ /* 0x000e6400080011ff */
[----:B-1----:R-:W-:Y:S05]  /*20a0*/  @!P0 BRA `(.L_x_32) ;  /* 0x0000004c00ac8947 */ /* 0x002fea0003800000 */
.L_x_106:
[----:B------:R-:W2:Y:S01]  /*20b0*/  LDS.128 R4, [R4+0xf0] ;  /* 0x0000f00004047984 */ /* 0x000ea20000000c00 */
[----:B---3--:R-:W-:Y:S01]  /*20c0*/  ISETP.GE.AND P0, PT, R44, 0x1, PT ;  /* 0x000000012c00780c */ /* 0x008fe20003f06270 */
[----:B-1----:R-:W-:Y:S01]  /*20d0*/  VIADD R2, R2, 0x70 ;  /* 0x0000007002027836 */ /* 0x002fe20000000000 */
[----:B------:R-:W-:Y:S01]  /*20e0*/  @!PT LDS RZ, [RZ] ;  /* 0x00000000fffff984 */ /* 0x000fe20000000800 */
[----:B------:R-:W-:Y:S01]  /*20f0*/  @!PT LDS RZ, [RZ] ;  /* 0x00000000fffff984 */ /* 0x000fe20000000800 */
[----:B------:R-:W-:Y:S01]  /*2100*/  @!PT LDS RZ, [RZ] ;  /* 0x00000000fffff984 */ /* 0x000fe20000000800 */
[----:B------:R-:W-:Y:S01]  /*2110*/  @!PT LDS RZ, [RZ] ;  /* 0x00000000fffff984 */ /* 0x000fe20000000800 */
[----:B------:R1:W-:Y:S06]  /*2120*/  MEMBAR.ALL.CTA ;  /* 0x0000000000007992 */ /* 0x0003ec0000008000 */
[----:B-1----:R-:W1:Y:S01]  /*2130*/  FENCE.VIEW.ASYNC.S ;  /* 0x00000000000073c6 */ /* 0x002e620000000000 */
[----:B------:R-:W-:-:S04]  /*2140*/  PRMT R2, RZ, 0x654, R2 ;  /* 0x00000654ff027816 */ /* 0x000fc80000000002 */
[----:B-1----:R1:W-:Y:S01]  /*2150*/  SYNCS.ARRIVE.TRANS64.RED.A1T0 RZ, [R2+URZ], RZ ;  /* 0x000000ff02ff79a7 */ /* 0x0023e200081004ff */
[----:B--2---:R-:W-:-:S13]  /*2160*/  LOP3.LUT P2, RZ, R6, 0x1, RZ, 0xc0, !PT ;  /* 0x0000000106ff7812 */ /* 0x004fda000784c0ff */
[----:B------:R-:W-:Y:S01]  /*2170*/  @P2 SHF.R.U32.HI R3, RZ, 0x10, R5 ;  /* 0x00000010ff032819 */ /* 0x000fe20000011605 */
[----:B------:R-:W-:Y:S01]  /*2180*/  VOTEU.ANY UP0, P2 ;  /* 0x0000000000ff7886 */ /* 0x000fe20001000100 */
[----:B------:R-:W-:Y:S02]  /*2190*/  @P2 MOV R10, R4 ;  /* 0x00000004000a2202 */ /* 0x000fe40000000f00 */
[----:B------:R-:W-:Y:S02]  /*21a0*/  @P2 R2UR.BROADCAST UR5, R3 ;  /* 0x00000000030522ca */ /* 0x000fe400008e0000 */
[----:B------:R-:W-:-:S11]  /*21b0*/  @P2 LOP3.LUT R9, R5, 0xffff, RZ, 0xc0, !PT ;  /* 0x0000ffff05092812 */ /* 0x000fd600078ec0ff */
[----:B------:R-:W-:Y:S01]  /*21c0*/  @UP0 UMOV UR60, UR5 ;  /* 0x00000005003c0c82 */ /* 0x000fe20008000000 */
[----:B-1----:R-:W-:Y:S05]  /*21d0*/  @!P0 BRA `(.L_x_33) ;  /* 0x0000000000b88947 */ /* 0x002fea0003800000 */
[----:B------:R-:W4:Y:S01]  /*21e0*/  LDC.64 R4, c[0x0][0xb18] ;  /* 0x0002c600ff047b82 */ /* 0x000f220000000a00 */
[----:B------:R-:W-:-:S07]  /*21f0*/  ISETP.NE.AND P3, PT, R44, 0x1, PT ;  /* 0x000000012c00780c */ /* 0x000fce0003f65270 */
[----:B------:R-:W1:Y:S08]  /*2200*/  LDC.64 R6, c[0x0][0xb10] ;  /* 0x0002c400ff067b82 */ /* 0x000e700000000a00 */
[----:B------:R-:W2:Y:S08]  /*2210*/  LDC R16, c[0x0][0xb20] ;  /* 0x0002c800ff107b82 */ /* 0x000eb00000000800 */
[----:B------:R-:W3:Y:S01]  /*2220*/  LDC R17, c[0x0][0xb0c] ;  /* 0x0002c300ff117b82 */ /* 0x000ee20000000800 */
[----:B----4-:R-:W-:Y:S01]  /*2230*/  IMAD.HI.U32 R19, R0, R5, RZ ;  /* 0x0000000500137227 */ /* 0x010fe200078e00ff */
[----:B------:R-:W-:-:S03]  /*2240*/  ISETP.NE.AND P0, PT, R4, 0x1, PT ;  /* 0x000000010400780c */ /* 0x000fc60003f05270 */
[----:B------:R-:W-:-:S03]  /*2250*/  IMAD.HI.U32 R5, R9, R5, RZ ;  /* 0x0000000509057227 */ /* 0x000fc600078e00ff */
[----:B------:R-:W4:Y:S01]  /*2260*/  LDC.64 R2, c[0x0][0xb28] ;  /* 0x0002ca00ff027b82 */ /* 0x000f220000000a00 */
[----:B-1----:R-:W-:-:S04]  /*2270*/  IMAD.HI.U32 R20, R8, R6, RZ ;  /* 0x0000000608147227 */ /* 0x002fc800078e00ff */
[----:B------:R-:W-:Y:S01]  /*2280*/  IMAD.HI.U32 R21, R10, R6, RZ ;  /* 0x000000060a157227 */ /* 0x000fe200078e00ff */
[----:B------:R-:W-:Y:S02]  /*2290*/  SHF.R.U32.HI R20, RZ, R7, R20 ;  /* 0x00000007ff147219 */ /* 0x000fe40000011614 */
[-C--:B--2---:R-:W-:Y:S02]  /*22a0*/  SHF.R.U32.HI R19, RZ, R16.reuse, R19 ;  /* 0x00000010ff137219 */ /* 0x084fe40000011613 */
[----:B------:R-:W-:Y:S02]  /*22b0*/  SHF.R.U32.HI R5, RZ, R16, R5 ;  /* 0x00000010ff057219 */ /* 0x000fe40000011605 */
[----:B------:R-:W-:Y:S02]  /*22c0*/  SEL R19, R0, R19, !P0 ;  /* 0x0000001300137207 */ /* 0x000fe40004000000 */
[----:B------:R-:W-:Y:S02]  /*22d0*/  SHF.R.U32.HI R21, RZ, R7, R21 ;  /* 0x00000007ff157219 */ /* 0x000fe40000011615 */
[----:B---3--:R-:W-:-:S02]  /*22e0*/  ISETP.NE.AND P1, PT, R17, 0x1, PT ;  /* 0x000000011100780c */ /* 0x008fc40003f25270 */
[----:B------:R-:W-:Y:S02]  /*22f0*/  SEL R5, R9, R5, !P0 ;  /* 0x0000000509057207 */ /* 0x000fe40004000000 */
[----:B------:R-:W-:Y:S02]  /*2300*/  SEL R20, R8, R20, !P1 ;  /* 0x0000001408147207 */ /* 0x000fe40004800000 */
[----:B------:R-:W-:Y:S01]  /*2310*/  SEL R21, R10, R21, !P1 ;  /* 0x000000150a157207 */ /* 0x000fe20004800000 */
[----:B----4-:R-:W-:-:S04]  /*2320*/  IMAD.HI.U32 R18, R19, R2, RZ ;  /* 0x0000000213127227 */ /* 0x010fc800078e00ff */
        /* <DEDUP_REMOVED lines=10> */
[----:B------:R-:W-:-:S04]  /*23d0*/  @!P0 IMAD.HI.U32 R7, R21, R2, RZ ;  /* 0x0000000215078227 */ /* 0x000fc800078e00ff */
[----:B------:R-:W-:Y:S01]  /*23e0*/  IMAD.MOV R2, RZ, RZ, -R6 ;  /* 0x000000ffff027224 */ /* 0x000fe200078e0a06 */
[----:B------:R-:W-:Y:S02]  /*23f0*/  @!P0 SHF.R.U32.HI R3, RZ, R3, R7 ;  /* 0x00000003ff038219 */ /* 0x000fe40000011607 */
[----:B------:R-:W-:Y:S01]  /*2400*/  IADD3 R7, PT, PT, -R5, RZ, RZ ;  /* 0x000000ff05077210 */ /* 0x000fe20007ffe1ff */
[----:B------:R-:W-:Y:S01]  /*2410*/  IMAD R2, R44, R2, R5 ;  /* 0x000000022c027224 */ /* 0x000fe200078e0205 */
        /* <DEDUP_REMOVED lines=10> */
.L_x_33:
[----:B------:R-:W1:Y:S02]  /*24c0*/  LDCU UR5, c[0x0][0xb30] ;  /* 0x00016600ff0577ac */ /* 0x000e640008000800 */
[----:B-1----:R-:W-:-:S09]  /*24d0*/  UISETP.NE.AND UP0, UPT, UR5, 0x1, UPT ;  /* 0x000000010500788c */ /* 0x002fd2000bf05270 */
[----:B------:R-:W-:Y:S05]  /*24e0*/  BRA.U UP0, `(.L_x_34) ;  /* 0x0000000100407547 */ /* 0x000fea000b800000 */
[----:B------:R-:W1:Y:S08]  /*24f0*/  LDC.64 R4, c[0x0][0xb10] ;  /* 0x0002c400ff047b82 */ /* 0x000e700000000a00 */
[----:B------:R-:W2:Y:S08]  /*2500*/  LDC.64 R2, c[0x0][0xb18] ;  /* 0x0002c600ff027b82 */ /* 0x000eb00000000a00 */
[----:B------:R-:W3:Y:S08]  /*2510*/  LDC R6, c[0x0][0xb20] ;  /* 0x0002c800ff067b82 */ /* 0x000ef00000000800 */
[----:B------:R-:W4:Y:S01]  /*2520*/  LDC R7, c[0x0][0xb0c] ;  /* 0x0002c300ff077b82 */ /* 0x000f220000000800 */
[----:B-1----:R-:W-:-:S05]  /*2530*/  IMAD.HI.U32 R4, R10, R4, RZ ;  /* 0x000000040a047227 */ /* 0x002fca00078e00ff */
[----:B------:R-:W-:Y:S01]  /*2540*/  SHF.R.U32.HI R4, RZ, R5, R4 ;  /* 0x00000005ff047219 */ /* 0x000fe20000011604 */
[----:B--2---:R-:W-:Y:S01]  /*2550*/  IMAD.HI.U32 R3, R9, R3, RZ ;  /* 0x0000000309037227 */ /* 0x004fe200078e00ff */
[----:B------:R-:W-:-:S04]  /*2560*/  ISETP.NE.AND P0, PT, R2, 0x1, PT ;  /* 0x000000010200780c */ /* 0x000fc80003f05270 */
[----:B---3--:R-:W-:-:S04]  /*2570*/  SHF.R.U32.HI R3, RZ, R6, R3 ;  /* 0x00000006ff037219 */ /* 0x008fc80000011603 */
[----:B------:R-:W-:Y:S02]  /*2580*/  SEL R3, R9, R3, !P0 ;  /* 0x0000000309037207 */ /* 0x000fe40004000000 */
[----:B----4-:R-:W-:-:S04]  /*2590*/  ISETP.NE.AND P1, PT, R7, 0x1, PT ;  /* 0x000000010700780c */ /* 0x010fc80003f25270 */
[----:B------:R-:W-:-:S05]  /*25a0*/  SEL R4, R10, R4, !P1 ;  /* 0x000000040a047207 */ /* 0x000fca0004800000 */
[----:B------:R-:W-:Y:S02]  /*25b0*/  IMAD.IADD R5, R3, 0x1, -R4 ;  /* 0x0000000103057824 */ /* 0x000fe400078e0a04 */
[----:B------:R-:W-:Y:S02]  /*25c0*/  IMAD.IADD R3, R4, 0x1, -R3 ;  /* 0x0000000104037824 */ /* 0x000fe400078e0a03 */
[----:B------:R-:W-:Y:S02]  /*25d0*/  IMAD R10, R5, R7, R10 ;  /* 0x00000007050a7224 */ /* 0x000fe400078e020a */
[----:B------:R-:W-:-:S07]  /*25e0*/  IMAD R9, R3, R2, R9 ;  /* 0x0000000203097224 */ /* 0x000fce00078e0209 */
.L_x_34:
[----:B------:R-:W-:Y:S01]  /*25f0*/  VIADD R14, R14, 0x1 ;  /* 0x000000010e0e7836 */ /* 0x000fe20000000000 */
[----:B------:R-:W-:Y:S01]  /*2600*/  PLOP3.LUT P1, PT, PT, PT, PT, 0x80, 0x8 ;  /* 0x000000000008781c */ /* 0x000fe20003f2f070 */
[----:B------:R-:W-:Y:S02]  /*2610*/  IMAD.IADD R77, R10, 0x1, R75 ;  /* 0x000000010a4d7824 */ /* 0x000fe400078e024b */
[----:B------:R-:W-:Y:S01]  /*2620*/  IMAD.IADD R76, R9, 0x1, R74 ;  /* 0x00000001094c7824 */ /* 0x000fe200078e024a */
[----:B------:R-:W-:-:S04]  /*2630*/  ISETP.NE.AND P0, PT, R14, 0x2, PT ;  /* 0x000000020e00780c */ /* 0x000fc80003f05270 */
[----:B------:R-:W-:Y:S02]  /*2640*/  SEL R2, RZ, 0x1, P0 ;  /* 0x00000001ff027807 */ /* 0x000fe40000000000 */
[----:B------:R-:W-:Y:S02]  /*2650*/  SEL R14, R14, RZ, P0 ;  /* 0x000000ff0e0e7207 */ /* 0x000fe40000000000 */
[----:B------:R-:W-:Y:S01]  /*2660*/  LOP3.LUT R13, R13, R2, RZ, 0x3c, !PT ;  /* 0x000000020d0d7212 */ /* 0x000fe200078e3cff */
[----:B------:R-:W-:Y:S06]  /*2670*/  @P2 BRA `(.L_x_35) ;  /* 0xffffffec00982947 */ /* 0x000fec000383ffff */
[----:B------:R-:W-:Y:S01]  /*2680*/  UIADD3 UR6, UPT, UPT, UR4, 0x18, URZ ;  /* 0x0000001804067890 */ /* 0x000fe2000fffe0ff */
[----:B------:R-:W-:-:S03]  /*2690*/  SHF.L.U32 R2, R15, 0x1f, RZ ;  /* 0x0000001f0f027819 */ /* 0x000fc600000006ff */
[----:B------:R-:W-:-:S09]  /*26a0*/  ULEA UR4, UR22, UR6, 0x3 ;  /* 0x0000000616047291 */ /* 0x000fd2000f8e18ff */
[----:B------:R-:W1:Y:S02]  /*26b0*/  SYNCS.PHASECHK.TRANS64.TRYWAIT P0, [UR4], R2 ;  /* 0x00000002ff0075a7 */ /* 0x000e640008001104 */
[----:B-1----:R-:W-:Y:S05]  /*26c0*/  @!P0 BRA `(.L_x_36) ;  /* 0x0000004800388947 */ /* 0x002fea0003800000 */
.L_x_108:
[----:B------:R-:W-:-:S04]  /*26d0*/  UIADD3 UR4, UPT, UPT, UR22, 0x1, URZ ;  /* 0x0000000116047890 */ /* 0x000fc8000fffe0ff */
[----:B------:R-:W-:-:S04]  /*26e0*/  UISETP.NE.AND UP0, UPT, UR4, 0x3, UPT ;  /* 0x000000030400788c */ /* 0x000fc8000bf05270 */
[----:B------:R-:W-:Y:S02]  /*26f0*/  USEL UR7, URZ, 0x1, UP0 ;  /* 0x00000001ff077887 */ /* 0x000fe40008000000 */
[----:B------:R-:W-:-:S04]  /*2700*/  USEL UR4, UR4, URZ, UP0 ;  /* 0x000000ff04047287 */ /* 0x000fc80008000000 */
[----:B------:R-:W-:Y:S01]  /*2710*/  ULEA UR5, UR4, UR6, 0x3 ;  /* 0x0000000604057291 */ /* 0x000fe2000f8e18ff */
[----:B------:R-:W-:-:S04]  /*2720*/  LOP3.LUT R15, R15, UR7, RZ, 0x3c, !PT ;  /* 0x000000070f0f7c12 */ /* 0x000fc8000f8e3cff */
[----:B-1----:R-:W-:-:S04]  /*2730*/  SHF.L.U32 R2, R15, 0x1f, RZ ;  /* 0x0000001f0f027819 */ /* 0x002fc800000006ff */
[----:B------:R-:W1:Y:S02]  /*2740*/  SYNCS.PHASECHK.TRANS64.TRYWAIT P0, [UR5], R2 ;  /* 0x00000002ff0075a7 */ /* 0x000e640008001105 */
[----:B-1----:R-:W-:Y:S05]  /*2750*/  @!P0 BRA `(.L_x_37) ;  /* 0x00000048002c8947 */ /* 0x002fea0003800000 */
.L_x_110:
[----:B------:R-:W-:-:S04]  /*2760*/  UIADD3 UR4, UPT, UPT, UR4, 0x1, URZ ;  /* 0x0000000104047890 */ /* 0x000fc8000fffe0ff */
[----:B------:R-:W-:-:S04]  /*2770*/  UISETP.NE.AND UP0, UPT, UR4, 0x3, UPT ;  /* 0x000000030400788c */ /* 0x000fc8000bf05270 */
[----:B------:R-:W-:Y:S02]  /*2780*/  USEL UR5, URZ, 0x1, UP0 ;  /* 0x00000001ff057887 */ /* 0x000fe40008000000 */
[----:B------:R-:W-:-:S04]  /*2790*/  USEL UR4, UR4, URZ, UP0 ;  /* 0x000000ff04047287 */ /* 0x000fc80008000000 */
[----:B------:R-:W-:Y:S01]  /*27a0*/  ULEA UR4, UR4, UR6, 0x3 ;  /* 0x0000000604047291 */ /* 0x000fe2000f8e18ff */
[----:B-1----:R-:W-:-:S04]  /*27b0*/  LOP3.LUT R2, R15, UR5, RZ, 0x3c, !PT ;  /* 0x000000050f027c12 */ /* 0x002fc8000f8e3cff */
[----:B------:R-:W-:Y:S01]  /*27c0*/  SHF.L.U32 R2, R2, 0x1f, RZ ;  /* 0x0000001f02027819 */ /* 0x000fe200000006ff */
[----:B----4-:R-:W-:-:S07]  /*27d0*/  IMAD.U32 R0, RZ, RZ, UR4 ;  /* 0x00000004ff007e24 */ /* 0x010fce000f8e00ff */
.L_x_38:
[----:B-1----:R1:W2:Y:S02]  /*27e0*/  SYNCS.PHASECHK.TRANS64.TRYWAIT P0, [R0+URZ], R2 ;  /* 0x00000002000075a7 */ /* 0x0022a400080011ff */
[----:B--2---:R-:W-:Y:S05]  /*27f0*/  @!P0 NANOSLEEP.SYNCS 0x989680 ;  /* 0x009896800000895d */ /* 0x004fea0003900000 */
[----:B------:R-:W2:Y:S02]  /*2800*/  @!P0 SYNCS.PHASECHK.TRANS64 P0, [R0+URZ], R2 ;  /* 0x00000002000085a7 */ /* 0x000ea400080010ff */
[----:B--2---:R-:W-:Y:S05]  /*2810*/  @P0 EXIT ;  /* 0x000000000000094d */ /* 0x004fea0003800000 */
[----:B------:R-:W-:Y:S05]  /*2820*/  BRA `(.L_x_38) ;  /* 0xfffffffc00ec7947 */ /* 0x000fea000383ffff */
.L_x_17:
[----:B------:R-:W-:-:S04]  /*2830*/  UISETP.NE.AND UP1, UPT, UR37, URZ, UPT ;  /* 0x000000ff2500728c */ /* 0x000fc8000bf25270 */
[----:B------:R-:W-:-:S09]  /*2840*/  UISETP.NE.OR UP1, UPT, UR10, 0x1, UP1 ;  /* 0x000000010a00788c */ /* 0x000fd20008f25670 */
[----:B------:R-:W-:Y:S05]  /*2850*/  BRA.U UP1, `(.L_x_39) ;  /* 0x0000000501487547 */ /* 0x000fea000b800000 */
[----:B------:R-:W-:Y:S01]  /*2860*/  ISETP.NE.AND P2, PT, R2, RZ, PT ;  /* 0x000000ff0200720c */ /* 0x000fe20003f45270 */
[----:B------:R-:W-:Y:S01]  /*2870*/  IMAD.MOV.U32 R12, RZ, RZ, 0x1 ;  /* 0x00000001ff0c7424 */ /* 0x000fe200078e00ff */
[----:B------:R-:W-:Y:S02]  /*2880*/  CS2R R10, SRZ ;  /* 0x00000000000a7805 */ /* 0x000fe4000001ff00 */
[----:B------:R-:W-:Y:S01]  /*2890*/  CS2R R8, SRZ ;  /* 0x0000000000087805 */ /* 0x000fe2000001ff00 */
[----:B------:R-:W-:Y:S01]  /*28a0*/  UMOV UR4, 0x400 ;  /* 0x0000040000047882 */ /* 0x000fe20000000000 */
[----:B------:R-:W-:Y:S01]  /*28b0*/  UMOV UR5, URZ ;  /* 0x000000ff00057c82 */ /* 0x000fe20008000000 */
[----:B------:R-:W-:-:S12]  /*28c0*/  ULEA UR37, UR37, UR4, 0x18 ;  /* 0x0000000425257291 */ /* 0x000fd8000f8ec0ff */
.L_x_43:
[----:B------:R-:W-:Y:S02]  /*28d0*/  LEA R0, R8, UR37, 0x3 ;  /* 0x0000002508007c11 */ /* 0x000fe4000f8e18ff */
[----:B------:R-:W-:-:S03]  /*28e0*/  SHF.L.U32 R4, R9, 0x1f, RZ ;  /* 0x0000001f09047819 */ /* 0x000fc600000006ff */
[----:B------:R-:W-:Y:S01]  /*28f0*/  VIADD R5, R0, 0xd0 ;  /* 0x000000d000057836 */ /* 0x000fe20000000000 */
[----:B------:R-:W1:Y:S02]  /*2900*/  SYNCS.PHASECHK.TRANS64.TRYWAIT P0, [R0+URZ+0xc0], R4 ;  /* 0x0000c004000075a7 */ /* 0x000e6400080011ff */
[----:B-1----:R-:W-:Y:S05]  /*2910*/  @!P0 BRA `(.L_x_40) ;  /* 0x0000004400d48947 */ /* 0x002fea0003800000 */
.L_x_111:
[----:B------:R-:W-:Y:S01]  /*2920*/  ULEA UR4, UR5, UR37, 0x3 ;  /* 0x0000002505047291 */ /* 0x000fe2000f8e18ff */
[----:B-1----:R-:W-:Y:S01]  /*2930*/  PRMT R0, RZ, 0x654, R5 ;  /* 0x00000654ff007816 */ /* 0x002fe20000000005 */
[----:B------:R-:W-:Y:S01]  /*2940*/  @!P2 IMAD.MOV.U32 R4, RZ, RZ, 0x10 ;  /* 0x00000010ff04a424 */ /* 0x000fe200078e00ff */
[----:B------:R-:W-:Y:S01]  /*2950*/  SHF.L.U32 R5, R12, 0x1f, RZ ;  /* 0x0000001f0c057819 */ /* 0x000fe200000006ff */
[----:B------:R-:W-:Y:S01]  /*2960*/  UIADD3 UR6, UPT, UPT, UR4, 0x60, URZ ;  /* 0x0000006004067890 */ /* 0x000fe2000fffe0ff */
[----:B------:R1:W-:Y:S05]  /*2970*/  SYNCS.ARRIVE.TRANS64.RED.A1T0 RZ, [R0+URZ], RZ ;  /* 0x000000ff00ff79a7 */ /* 0x0003ea00081004ff */
[----:B------:R-:W-:Y:S01]  /*2980*/  IMAD.U32 R6, RZ, RZ, UR6 ;  /* 0x00000006ff067e24 */ /* 0x000fe2000f8e00ff */
[----:B------:R-:W2:Y:S04]  /*2990*/  SYNCS.PHASECHK.TRANS64.TRYWAIT P0, [UR4+0x70], R5 ;  /* 0x00007005ff0075a7 */ /* 0x000ea80008001104 */
[----:B------:R-:W-:Y:S01]  /*29a0*/  PRMT R6, R2, 0x654, R6 ;  /* 0x0000065402067816 */ /* 0x000fe20000000006 */
[----:B-12---:R-:W-:Y:S06]  /*29b0*/  @!P0 BRA `(.L_x_41) ;  /* 0x0000004400c08947 */ /* 0x006fec0003800000 */
.L_x_113:
[----:B------:R-:W-:Y:S01]  /*29c0*/  ULEA UR6, UR5, UR37, 0x4 ;  /* 0x0000002505067291 */ /* 0x000fe2000f8e20ff */
[----:B------:R-:W-:Y:S01]  /*29d0*/  SEL R3, R6, R3, !P2 ;  /* 0x0000000306037207 */ /* 0x000fe20005000000 */
[----:B------:R-:W-:Y:S01]  /*29e0*/  UIADD3 UR7, UPT, UPT, UR4, 0x60, URZ ;  /* 0x0000006004077890 */ /* 0x000fe2000fffe0ff */
[----:B-1----:R-:W-:Y:S01]  /*29f0*/  LEA R0, R11, UR37, 0x3 ;  /* 0x000000250b007c11 */ /* 0x002fe2000f8e18ff */
[----:B------:R-:W-:Y:S01]  /*2a00*/  UIADD3 UR6, UPT, UPT, UR6, 0xf0, URZ ;  /* 0x000000f006067890 */ /* 0x000fe2000fffe0ff */
[----:B------:R1:W-:Y:S01]  /*2a10*/  @!P2 SYNCS.ARRIVE.TRANS64.RED RZ, [R3+URZ], R4 ;  /* 0x0000000403ffa9a7 */ /* 0x0003e200080004ff */
[----:B------:R-:W-:Y:S01]  /*2a20*/  UIADD3 UR4, UPT, UPT, UR5, 0x1, URZ ;  /* 0x0000000105047890 */ /* 0x000fe2000fffe0ff */
[----:B------:R-:W-:-:S03]  /*2a30*/  VIADD R8, R8, 0x1 ;  /* 0x0000000108087836 */ /* 0x000fc60000000000 */
[----:B------:R-:W-:Y:S02]  /*2a40*/  UISETP.NE.AND UP0, UPT, UR4, 0x2, UPT ;  /* 0x000000020400788c */ /* 0x000fe4000bf05270 */
[----:B------:R-:W-:Y:S01]  /*2a50*/  ISETP.NE.AND P0, PT, R8, 0x2, PT ;  /* 0x000000020800780c */ /* 0x000fe20003f05270 */
[----:B------:R-:W-:Y:S06]  /*2a60*/  UGETNEXTWORKID.BROADCAST [UR6], [UR7] ;  /* 0x00000000060073ca */ /* 0x000fec0008000100 */
[----:B------:R-:W-:Y:S02]  /*2a70*/  USEL UR6, URZ, 0x1, UP0 ;  /* 0x00000001ff067887 */ /* 0x000fe40008000000 */
[----:B------:R-:W-:-:S04]  /*2a80*/  USEL UR5, UR4, URZ, UP0 ;  /* 0x000000ff04057287 */ /* 0x000fc80008000000 */
[----:B------:R-:W-:Y:S02]  /*2a90*/  LOP3.LUT R12, R12, UR6, RZ, 0x3c, !PT ;  /* 0x000000060c0c7c12 */ /* 0x000fe4000f8e3cff */
[----:B-1----:R-:W-:-:S04]  /*2aa0*/  SHF.L.U32 R4, R10, 0x1f, RZ ;  /* 0x0000001f0a047819 */ /* 0x002fc800000006ff */
[----:B------:R-:W1:Y:S02]  /*2ab0*/  SYNCS.PHASECHK.TRANS64.TRYWAIT P1, [R0+URZ+0x60], R4 ;  /* 0x00006004000075a7 */ /* 0x000e6400080211ff */
[----:B-1----:R-:W-:Y:S05]  /*2ac0*/  @!P1 BRA `(.L_x_42) ;  /* 0x0000004400949947 */ /* 0x002fea0003800000 */
.L_x_114:
[C---:B-1----:R-:W-:Y:S01]  /*2ad0*/  LEA R4, R11.reuse, UR37, 0x4 ;  /* 0x000000250b047c11 */ /* 0x042fe2000f8e20ff */
[----:B------:R-:W-:Y:S01]  /*2ae0*/  VIADD R0, R0, 0x70 ;  /* 0x0000007000007836 */ /* 0x000fe20000000000 */
[----:B------:R-:W-:Y:S01]  /*2af0*/  SEL R8, R8, RZ, P0 ;  /* 0x000000ff08087207 */ /* 0x000fe20000000000 */
[----:B------:R-:W-:-:S03]  /*2b00*/  VIADD R11, R11, 0x1 ;  /* 0x000000010b0b7836 */ /* 0x000fc60000000000 */
[----:B------:R-:W1:Y:S01]  /*2b10*/  LDS.128 R4, [R4+0xf0] ;  /* 0x0000f00004047984 */ /* 0x000e620000000c00 */
[----:B------:R-:W-:Y:S02]  /*2b20*/  PRMT R0, RZ, 0x654, R0 ;  /* 0x00000654ff007816 */ /* 0x000fe40000000000 */
[C---:B------:R-:W-:Y:S01]  /*2b30*/  ISETP.NE.AND P1, PT, R11.reuse, 0x2, PT ;  /* 0x000000020b00780c */ /* 0x040fe20003f25270 */
[----:B------:R-:W-:Y:S01]  /*2b40*/  @!PT LDS RZ, [RZ] ;  /* 0x00000000fffff984 */ /* 0x000fe20000000800 */
[----:B------:R-:W-:Y:S01]  /*2b50*/  @!PT LDS RZ, [RZ] ;  /* 0x00000000fffff984 */ /* 0x000fe20000000800 */
[----:B------:R-:W-:Y:S01]  /*2b60*/  @!PT LDS RZ, [RZ] ;  /* 0x00000000fffff984 */ /* 0x000fe20000000800 */
[----:B------:R-:W-:Y:S01]  /*2b70*/  @!PT LDS RZ, [RZ] ;  /* 0x00000000fffff984 */ /* 0x000fe20000000800 */
[----:B------:R2:W-:Y:S06]  /*2b80*/  MEMBAR.ALL.CTA ;  /* 0x0000000000007992 */ /* 0x0005ec0000008000 */
[----:B--2---:R-:W2:Y:S01]  /*2b90*/  FENCE.VIEW.ASYNC.S ;  /* 0x00000000000073c6 */ /* 0x004ea20000000000 */
[----:B------:R-:W-:Y:S01]  /*2ba0*/  SEL R11, R11, RZ, P1 ;  /* 0x000000ff0b0b7207 */ /* 0x000fe20000800000 */
[----:B--2---:R2:W-:Y:S01]  /*2bb0*/  SYNCS.ARRIVE.TRANS64.RED.A1T0 RZ, [R0+URZ], RZ ;  /* 0x000000ff00ff79a7 */ /* 0x0045e200081004ff */
[----:B-1----:R-:W-:-:S02]  /*2bc0*/  LOP3.LUT P3, RZ, R6, 0x1, RZ, 0xc0, !PT ;  /* 0x0000000106ff7812 */ /* 0x002fc4000786c0ff */
[----:B------:R-:W-:-:S04]  /*2bd0*/  SEL R4, RZ, 0x1, P1 ;  /* 0x00000001ff047807 */ /* 0x000fc80000800000 */
[----:B------:R-:W-:Y:S02]  /*2be0*/  LOP3.LUT R10, R10, R4, RZ, 0x3c, !PT ;  /* 0x000000040a0a7212 */ /* 0x000fe400078e3cff */
[----:B--2---:R-:W-:-:S04]  /*2bf0*/  SEL R0, RZ, 0x1, P0 ;  /* 0x00000001ff007807 */ /* 0x004fc80000000000 */
[----:B------:R-:W-:Y:S01]  /*2c00*/  LOP3.LUT R9, R9, R0, RZ, 0x3c, !PT ;  /* 0x0000000009097212 */ /* 0x000fe200078e3cff */
[----:B------:R-:W-:Y:S06]  /*2c10*/  @P3 BRA `(.L_x_43) ;  /* 0xfffffffc002c3947 */ /* 0x000fec000383ffff */
[----:B------:R-:W-:Y:S01]  /*2c20*/  ULEA UR4, UR5, UR37, 0x3 ;  /* 0x0000002505047291 */ /* 0x000fe2000f8e18ff */
[----:B------:R-:W-:-:S08]  /*2c30*/  SHF.L.U32 R2, R12, 0x1f, RZ ;  /* 0x0000001f0c027819 */ /* 0x000fd000000006ff */
[----:B------:R-:W1:Y:S02]  /*2c40*/  SYNCS.PHASECHK.TRANS64 P0, [UR4+0x70], R2 ;  /* 0x00007002ff0075a7 */ /* 0x000e640008001004 */
[----:B-1----:R-:W-:Y:S05]  /*2c50*/  @P0 BRA `(.L_x_44) ;  /* 0x0000000000080947 */ /* 0x002fea0003800000 */
[----:B------:R-:W1:Y:S02]  /*2c60*/  SYNCS.PHASECHK.TRANS64.TRYWAIT P0, [UR4+0x70], R2 ;  /* 0x00007002ff0075a7 */ /* 0x000e640008001104 */
[----:B-1----:R-:W-:Y:S05]  /*2c70*/  @!P0 BRA `(.L_x_45) ;  /* 0x00000044003c8947 */ /* 0x002fea0003800000 */
.L_x_44:
[----:B------:R-:W-:-:S04]  /*2c80*/  UIADD3 UR6, UPT, UPT, UR5, 0x1, URZ ;  /* 0x0000000105067890 */ /* 0x000fc8000fffe0ff */
[----:B------:R-:W-:-:S04]  /*2c90*/  UISETP.NE.AND UP0, UPT, UR6, 0x2, UPT ;  /* 0x000000020600788c */ /* 0x000fc8000bf05270 */
[----:B------:R-:W-:Y:S02]  /*2ca0*/  USEL UR7, URZ, 0x1, UP0 ;  /* 0x00000001ff077887 */ /* 0x000fe40008000000 */
[----:B------:R-:W-:-:S04]  /*2cb0*/  USEL UR6, UR6, URZ, UP0 ;  /* 0x000000ff06067287 */ /* 0x000fc80008000000 */
[----:B------:R-:W-:Y:S01]  /*2cc0*/  ULEA UR6, UR6, UR37, 0x3 ;  /* 0x0000002506067291 */ /* 0x000fe2000f8e18ff */
[----:B-1----:R-:W-:-:S04]  /*2cd0*/  LOP3.LUT R2, R12, UR7, RZ, 0x3c, !PT ;  /* 0x000000070c027c12 */ /* 0x002fc8000f8e3cff */
[----:B------:R-:W-:-:S04]  /*2ce0*/  SHF.L.U32 R0, R2, 0x1f, RZ ;  /* 0x0000001f02007819 */ /* 0x000fc800000006ff */
[----:B------:R-:W1:Y:S02]  /*2cf0*/  SYNCS.PHASECHK.TRANS64 P0, [UR6+0x70], R0 ;  /* 0x00007000ff0075a7 */ /* 0x000e640008001006 */
[----:B-1----:R-:W-:Y:S05]  /*2d00*/  @P0 EXIT ;  /* 0x000000000000094d */ /* 0x002fea0003800000 */
[----:B------:R-:W-:Y:S02]  /*2d10*/  SHF.L.U32 R2, R2, 0x1f, RZ ;  /* 0x0000001f02027819 */ /* 0x000fe400000006ff */
[----:B------:R-:W-:-:S07]  /*2d20*/  MOV R0, UR6 ;  /* 0x0000000600007c02 */ /* 0x000fce0008000f00 */
.L_x_46:
[----:B-1----:R1:W2:Y:S02]  /*2d30*/  SYNCS.PHASECHK.TRANS64.TRYWAIT P0, [R0+URZ+0x70], R2 ;  /* 0x00007002000075a7 */ /* 0x0022a400080011ff */
[----:B--2---:R-:W-:Y:S05]  /*2d40*/  @!P0 NANOSLEEP.SYNCS 0x989680 ;  /* 0x009896800000895d */ /* 0x004fea0003900000 */
[----:B------:R-:W2:Y:S02]  /*2d50*/  @!P0 SYNCS.PHASECHK.TRANS64 P0, [R0+URZ+0x70], R2 ;  /* 0x00007002000085a7 */ /* 0x000ea400080010ff */
[----:B--2---:R-:W-:Y:S05]  /*2d60*/  @P0 EXIT ;  /* 0x000000000000094d */ /* 0x004fea0003800000 */
[----:B------:R-:W-:Y:S05]  /*2d70*/  BRA `(.L_x_46) ;  /* 0xfffffffc00ec7947 */ /* 0x000fea000383ffff */
.L_x_39:
[----:B------:R-:W-:-:S09]  /*2d80*/  UISETP.NE.AND UP1, UPT, UR10, URZ, UPT ;  /* 0x000000ff0a00728c */ /* 0x000fd2000bf25270 */
[----:B------:R-:W-:Y:S05]  /*2d90*/  BRA.U UP1, `(.L_x_47) ;  /* 0x0000001101e47547 */ /* 0x000fea000b800000 */
[----:B------:R-:W-:Y:S01]  /*2da0*/  UMOV UR4, 0x40 ;  /* 0x0000004000047882 */ /* 0x000fe20000000000 */
[----:B------:R-:W-:Y:S01]  /*2db0*/  NOP ;  /* 0x0000000000007918 */ /* 0x000fe20000000000 */
[----:B------:R-:W-:-:S03]  /*2dc0*/  ULEA UR5, UR37, UR4, 0x18 ;  /* 0x0000000425057291 */ /* 0x000fc6000f8ec0ff */
[----:B------:R-:W-:Y:S02]  /*2dd0*/  UMOV UR4, 0x400 ;  /* 0x0000040000047882 */ /* 0x000fe40000000000 */
[----:B------:R-:W-:-:S04]  /*2de0*/  ULEA UR37, UR37, UR4, 0x18 ;  /* 0x0000000425257291 */ /* 0x000fc8000f8ec0ff */
[----:B------:R-:W1:Y:S02]  /*2df0*/  LDS.U8 R0, [UR5+0x1c] ;  /* 0x00001c05ff007984 */ /* 0x000e640008000000 */
[----:B-1----:R-:W-:-:S13]  /*2e00*/  ISETP.NE.AND P0, PT, R0, RZ, PT ;  /* 0x000000ff0000720c */ /* 0x002fda0003f05270 */
[----:B------:R-:W-:Y:S05]  /*2e10*/  @P0 BRA `(.L_x_48) ;  /* 0x0000000000580947 */ /* 0x000fea0003800000 */
[----:B------:R-:W-:-:S13]  /*2e20*/  ELECT P0, URZ, PT ;  /* 0x0000000000ff782f */ /* 0x000fda0003800000 */
[----:B------:R-:W-:Y:S05]  /*2e30*/  @!P0 BRA `(.L_x_49) ;  /* 0x0000000000608947 */ /* 0x000fea0003800000 */
[----:B------:R-:W-:Y:S01]  /*2e40*/  UMOV UR4, 0x10 ;  /* 0x0000001000047882 */ /* 0x000fe20000000000 */
[----:B------:R-:W-:Y:S01]  /*2e50*/  HFMA2 R0, -RZ, RZ, 0, 5.9604644775390625e-08 ;  /* 0x00000001ff007431 */ /* 0x000fe200000001ff */
[----:B------:R-:W-:-:S03]  /*2e60*/  MOV R2, 0xffff ;  /* 0x0000ffff00027802 */ /* 0x000fc60000000f00 */
[----:B------:R-:W-:Y:S04]  /*2e70*/  DEPBAR.LE SB1, 0x36 ;  /* 0x00009d800000791a */ /* 0x000fe80000000000 */
[----:B------:R-:W1:Y:S02]  /*2e80*/  UTCATOMSWS.FIND_AND_SET.ALIGN UP0, UR4, UR4 ;  /* 0x00000004000475e3 */ /* 0x000e640008000800 */
[----:B-1----:R-:W-:Y:S01]  /*2e90*/  MOV R3, UR4 ;  /* 0x0000000400037c02 */ /* 0x002fe20008000f00 */
[----:B------:R-:W-:Y:S06]  /*2ea0*/  BRA.U UP0, `(.L_x_50) ;  /* 0x0000000100187547 */ /* 0x000fec000b800000 */
.L_x_51:
[----:B------:R-:W-:Y:S05]  /*2eb0*/  NANOSLEEP 0x64 ;  /* 0x000000640000795d */ /* 0x000fea0003800000 */
[----:B------:R-:W-:-:S05]  /*2ec0*/  UMOV UR4, 0x10 ;  /* 0x0000001000047882 */ /* 0x000fca0000000000 */
[----:B------:R-:W-:Y:S04]  /*2ed0*/  DEPBAR.LE SB1, 0x36 ;  /* 0x00009d800000791a */ /* 0x000fe80000000000 */
[----:B------:R-:W1:Y:S02]  /*2ee0*/  UTCATOMSWS.FIND_AND_SET.ALIGN UP0, UR4, UR4 ;  /* 0x00000004000475e3 */ /* 0x000e640008000800 */
[----:B-1----:R-:W-:Y:S01]  /*2ef0*/  MOV R3, UR4 ;  /* 0x0000000400037c02 */ /* 0x002fe20008000f00 */
[----:B------:R-:W-:Y:S05]  /*2f00*/  BRA.U !UP0, `(.L_x_51) ;  /* 0xfffffffd08e87547 */ /* 0x000fea000b83ffff */
.L_x_50:
[-C--:B------:R-:W-:Y:S02]  /*2f10*/  SHF.L.U32 R2, R2, R3.reuse, RZ ;  /* 0x0000000302027219 */ /* 0x080fe400000006ff */
[----:B------:R-:W-:Y:S01]  /*2f20*/  SHF.L.U32 R0, R0, R3, RZ ;  /* 0x0000000300007219 */ /* 0x000fe200000006ff */
[----:B------:R-:W-:Y:S02]  /*2f30*/  IMAD.SHL.U32 R3, R3, 0x20, RZ ;  /* 0x0000002003037824 */ /* 0x000fe400078e00ff */
[----:B------:R1:W-:Y:S04]  /*2f40*/  ATOMS.OR RZ, [UR5+0x14], R2 ;  /* 0x00001402ffff798c */ /* 0x0003e8000b000005 */
[----:B------:R1:W-:Y:S04]  /*2f50*/  ATOMS.OR RZ, [UR5+0x18], R0 ;  /* 0x00001800ffff798c */ /* 0x0003e8000b000005 */
[----:B------:R1:W-:Y:S01]  /*2f60*/  STS [UR37+0x110], R3 ;  /* 0x00011003ff007988 */ /* 0x0003e20008000825 */
[----:B------:R-:W-:Y:S05]  /*2f70*/  BRA `(.L_x_49) ;  /* 0x0000000000107947 */ /* 0x000fea0003800000 */
.L_x_48:
[----:B------:R-:W-:Y:S02]  /*2f80*/  MOV R0, 0xffffffff ;  /* 0xffffffff00007802 */ /* 0x000fe40000000f00 */
[----:B------:R-:W-:-:S03]  /*2f90*/  MOV R2, 0x2fc0 ;  /* 0x00002fc000027802 */ /* 0x000fc60000000f00 */
[----:B------:R1:W-:Y:S04]  /*2fa0*/  STS [UR37+0x110], R0 ;  /* 0x00011000ff007988 */ /* 0x0003e80008000825 */
[----:B-1-3-5:R-:W-:Y:S05]  /*2fb0*/  CALL.REL.NOINC `($__internal_1_$__cuda_sm10x_tcgen05_guardrail_trap_phase_invalid_during_alloc) ;  /* 0x0000004400cc7944 */ /* 0x02afea0003c00000 */
.L_x_49:
[----:B------:R-:W-:Y:S05]  /*2fc0*/  WARPSYNC.ALL ;  /* 0x0000000000007948 */ /* 0x000fea0003800000 */
[----:B------:R-:W2:Y:S01]  /*2fd0*/  S2UR UR4, SR_CgaCtaId ;  /* 0x00000000000479c3 */ /* 0x000ea20000008800 */
[----:B------:R-:W-:Y:S01]  /*2fe0*/  UMOV UR70, 0x400 ;  /* 0x0000040000467882 */ /* 0x000fe20000000000 */
[----:B------:R-:W-:-:S06]  /*2ff0*/  NOP ;  /* 0x0000000000007918 */ /* 0x000fcc0000000000 */
[----:B------:R-:W-:Y:S06]  /*3000*/  BAR.ARV 0x6, 0xa0 ;  /* 0x0182800000007b1d */ /* 0x000fec0000002000 */
[----:B------:R-:W4:Y:S01]  /*3010*/  LDCU UR6, c[0x0][0x38c] ;  /* 0x00007180ff0677ac */ /* 0x000f220008000800 */
[----:B------:R-:W-:Y:S01]  /*3020*/  IMAD.MOV.U32 R11, RZ, RZ, 0x1 ;  /* 0x00000001ff0b7424 */ /* 0x000fe200078e00ff */
[----:B------:R-:W-:Y:S01]  /*3030*/  CS2R R8, SRZ ;  /* 0x0000000000087805 */ /* 0x000fe2000001ff00 */
[----:B------:R-:W-:Y:S01]  /*3040*/  IMAD.MOV.U32 R10, RZ, RZ, RZ ;  /* 0x000000ffff0a7224 */ /* 0x000fe200078e00ff */
[----:B------:R-:W3:Y:S01]  /*3050*/  LDCU UR8, c[0x0][0x38c] ;  /* 0x00007180ff0877ac */ /* 0x000ee20008000800 */
[----:B------:R-:W-:Y:S01]  /*3060*/  UMOV UR72, URZ ;  /* 0x000000ff00487c82 */ /* 0x000fe20008000000 */
[----:B------:R-:W-:Y:S01]  /*3070*/  UMOV UR5, URZ ;  /* 0x000000ff00057c82 */ /* 0x000fe20008000000 */
[----:B--2---:R-:W-:Y:S01]  /*3080*/  ULEA UR70, UR4, UR70, 0x18 ;  /* 0x0000004604467291 */ /* 0x004fe2000f8ec0ff */
[----:B------:R-:W-:Y:S01]  /*3090*/  UMOV UR76, 0x0 ;  /* 0x00000000004c7882 */ /* 0x000fe20000000000 */
[----:B------:R-:W-:-:S02]  /*30a0*/  UMOV UR77, 0x40c0490 ;  /* 0x040c0490004d7882 */ /* 0x000fc40000000000 */
[----:B------:R-:W-:Y:S01]  /*30b0*/  UIADD3 UR7, UPT, UPT, UR70, 0x1b300, URZ ;  /* 0x0001b30046077890 */ /* 0x000fe2000fffe0ff */
[----:B------:R-:W-:Y:S01]  /*30c0*/  UMOV UR74, 0x0 ;  /* 0x00000000004a7882 */ /* 0x000fe20000000000 */
[----:B------:R-:W-:Y:S01]  /*30d0*/  UMOV UR75, 0x40c0490 ;  /* 0x040c0490004b7882 */ /* 0x000fe20000000000 */
[----:B----4-:R-:W-:Y:S02]  /*30e0*/  UIADD3 UR6, UPT, UPT, UR6, 0xff, URZ ;  /* 0x000000ff06067890 */ /* 0x010fe4000fffe0ff */
[----:B-1----:R-:W1:Y:S02]  /*30f0*/  LDS R0, [UR70+0x110] ;  /* 0x00011046ff007984 */ /* 0x002e640008000800 */
[----:B------:R-:W-:Y:S02]  /*3100*/  USHF.R.S32.HI UR4, URZ, 0x1f, UR6 ;  /* 0x0000001fff047899 */ /* 0x000fe40008011406 */
[----:B---3--:R-:W-:Y:S02]  /*3110*/  UISETP.GE.AND UP3, UPT, UR8, 0x1, UPT ;  /* 0x000000010800788c */ /* 0x008fe4000bf66270 */
[----:B------:R-:W-:-:S02]  /*3120*/  ULEA.HI UR4, UR4, UR6, URZ, 0x8 ;  /* 0x0000000604047291 */ /* 0x000fc4000f8f40ff */
[----:B------:R-:W-:Y:S02]  /*3130*/  UIADD3 UR6, UPT, UPT, UR70, 0x3300, URZ ;  /* 0x0000330046067890 */ /* 0x000fe4000fffe0ff */
[----:B------:R-:W-:Y:S02]  /*3140*/  USHF.R.S32.HI UR9, URZ, 0x8, UR4 ;  /* 0x00000008ff097899 */ /* 0x000fe40008011404 */
[----:B------:R-:W-:Y:S02]  /*3150*/  USHF.R.U32.HI UR6, URZ, 0x4, UR6 ;  /* 0x00000004ff067899 */ /* 0x000fe40008011606 */
[----:B------:R-:W-:Y:S02]  /*3160*/  UISETP.LT.AND UP0, UPT, UR9, 0x1, UPT ;  /* 0x000000010900788c */ /* 0x000fe4000bf01270 */
[----:B------:R-:W-:Y:S01]  /*3170*/  USHF.R.U32.HI UR4, URZ, 0x4, UR7 ;  /* 0x00000004ff047899 */ /* 0x000fe20008011607 */
[----:B------:R-:W-:Y:S01]  /*3180*/  IMAD.U32 R12, RZ, RZ, UR9 ;  /* 0x00000009ff0c7e24 */ /* 0x000fe2000f8e00ff */
[----:B------:R-:W-:-:S02]  /*3190*/  USEL UR7, UR9, 0x1, !UP0 ;  /* 0x0000000109077887 */ /* 0x000fc4000c000000 */
[----:B------:R-:W-:Y:S02]  /*31a0*/  ULOP3.LUT UR6, UR6, 0x3fff, URZ, 0xc0, !UPT ;  /* 0x00003fff06067892 */ /* 0x000fe4000f8ec0ff */
[----:B------:R-:W-:Y:S02]  /*31b0*/  ULOP3.LUT UR4, UR4, 0x3fff, URZ, 0xc0, !UPT ;  /* 0x00003fff04047892 */ /* 0x000fe4000f8ec0ff */
[----:B------:R-:W-:Y:S02]  /*31c0*/  ULOP3.LUT UR71, UR6, 0x10000, URZ, 0xfc, !UPT ;  /* 0x0001000006477892 */ /* 0x000fe4000f8efcff */
[----:B------:R-:W-:Y:S02]  /*31d0*/  UIADD3 UR6, UPT, UPT, -UR7, URZ, URZ ;  /* 0x000000ff07067290 */ /* 0x000fe4000fffe1ff */
[----:B------:R-:W-:-:S04]  /*31e0*/  ULOP3.LUT UR4, UR4, 0x10000, URZ, 0xfc, !UPT ;  /* 0x0001000004047892 */ /* 0x000fc8000f8efcff */
[----:B------:R-:W-:Y:S02]  /*31f0*/  MOV R13, UR6 ;  /* 0x00000006000d7c02 */ /* 0x000fe40008000f00 */
[----:B-1----:R-:W-:-:S13]  /*3200*/  R2UR UR9, R0 ;  /* 0x00000000000972ca */ /* 0x002fda00000e0000 */
[----:B------:R-:W-:-:S07]  /*3210*/  MOV R14, UR9 ;  /* 0x00000009000e7c02 */ /* 0x000fce0008000f00 */
.L_x_58:
[----:B------:R-:W-:Y:S02]  /*3220*/  LEA R0, R10, UR70, 0x3 ;  /* 0x000000460a007c11 */ /* 0x000fe4000f8e18ff */
[----:B------:R-:W-:Y:S02]  /*3230*/  SHF.L.U32 R2, R9, 0x1f, RZ ;  /* 0x0000001f09027819 */ /* 0x000fe400000006ff */
[----:B------:R-:W-:Y:S01]  /*3240*/  PLOP3.LUT P0, PT, PT, PT, UP3, 0x80, 0x8 ;  /* 0x000000000008781c */ /* 0x000fe20003f0f038 */
[----:B------:R-:W-:Y:S01]  /*3250*/  VIADD R3, R0, 0x70 ;  /* 0x0000007000037836 */ /* 0x000fe20000000000 */
[----:B-1----:R-:W1:Y:S02]  /*3260*/  SYNCS.PHASECHK.TRANS64.TRYWAIT P1, [R0+URZ+0x60], R2 ;  /* 0x00006002000075a7 */ /* 0x002e6400080211ff */
[----:B-1----:R-:W-:Y:S09]  /*3270*/  @!P1 BRA `(.L_x_52) ;  /* 0x0000003c00d49947 */ /* 0x002ff20003800000 */
.L_x_116:
[----:B------:R-:W-:Y:S01]  /*3280*/  LEA R4, R10, UR70, 0x4 ;  /* 0x000000460a047c11 */ /* 0x000fe2000f8e20ff */
[----:B------:R-:W-:Y:S01]  /*3290*/  @UP3 ULEA UR6, UR5, UR70, 0x3 ;  /* 0x0000004605063291 */ /* 0x000fe2000f8e18ff */
[----:B------:R-:W-:Y:S01]  /*32a0*/  PLOP3.LUT P2, PT, PT, PT, PT, 0x80, 0x8 ;  /* 0x000000000008781c */ /* 0x000fe20003f4f070 */
[----:B------:R-:W-:Y:S01]  /*32b0*/  ULEA UR73, UR72, UR70, 0x3 ;  /* 0x0000004648497291 */ /* 0x000fe2000f8e18ff */
[----:B------:R-:W-:Y:S02]  /*32c0*/  PRMT R3, RZ, 0x654, R3 ;  /* 0x00000654ff037816 */ /* 0x000fe40000000003 */
[----:B------:R-:W2:Y:S01]  /*32d0*/  LDS.128 R4, [R4+0xf0] ;  /* 0x0000f00004047984 */ /* 0x000ea20000000c00 */
[----:B-1----:R-:W-:Y:S02]  /*32e0*/  @P0 SHF.L.U32 R2, R8, 0x1f, RZ ;  /* 0x0000001f08020819 */ /* 0x002fe400000006ff */
[----:B------:R-:W-:Y:S01]  /*32f0*/  SHF.L.U32 R0, R11, 0x1f, RZ ;  /* 0x0000001f0b007819 */ /* 0x000fe200000006ff */
[----:B------:R-:W-:Y:S01]  /*3300*/  @!PT LDS RZ, [RZ] ;  /* 0x00000000fffff984 */ /* 0x000fe20000000800 */
[----:B------:R-:W-:Y:S01]  /*3310*/  @!PT LDS RZ, [RZ] ;  /* 0x00000000fffff984 */ /* 0x000fe20000000800 */
[----:B------:R-:W-:Y:S01]  /*3320*/  @!PT LDS RZ, [RZ] ;  /* 0x00000000fffff984 */ /* 0x000fe20000000800 */
[----:B------:R-:W-:Y:S01]  /*3330*/  @!PT LDS RZ, [RZ] ;  /* 0x00000000fffff984 */ /* 0x000fe20000000800 */
[----:B------:R1:W-:Y:S06]  /*3340*/  MEMBAR.ALL.CTA ;  /* 0x0000000000007992 */ /* 0x0003ec0000008000 */
[----:B-1----:R-:W1:Y:S01]  /*3350*/  FENCE.VIEW.ASYNC.S ;  /* 0x00000000000073c6 */ /* 0x002e620000000000 */
[----:B------:R-:W-:Y:S01]  /*3360*/  R2UR UR8, R14 ;  /* 0x000000000e0872ca */ /* 0x000fe200000e0000 */
[----:B-1----:R1:W-:Y:S01]  /*3370*/  SYNCS.ARRIVE.TRANS64.RED.A1T0 RZ, [R3+URZ], RZ ;  /* 0x000000ff03ff79a7 */ /* 0x0023e200081004ff */
[----:B------:R1:W3:Y:S01]  /*3380*/  @P0 SYNCS.PHASECHK.TRANS64.TRYWAIT P2, [UR6], R2 ;  /* 0x00000002ff0005a7 */ /* 0x0002e20008041106 */
[----:B------:R-:W-:Y:S01]  /*3390*/  ULEA.HI UR6, UR72, UR72, URZ, 0x1 ;  /* 0x0000004848067291 */ /* 0x000fe2000f8f08ff */
[----:B--2---:R-:W-:-:S03]  /*33a0*/  LOP3.LUT P1, RZ, R6, 0x1, RZ, 0xc0, !PT ;  /* 0x0000000106ff7812 */ /* 0x004fc6000782c0ff */
[----:B------:R-:W-:Y:S02]  /*33b0*/  ULOP3.LUT UR7, UR6, 0xffe, URZ, 0xc0, !UPT ;  /* 0x00000ffe06077892 */ /* 0x000fe4000f8ec0ff */
[----:B------:R-:W-:Y:S02]  /*33c0*/  USHF.R.U32.HI UR10, URZ, 0x1, UR6 ;  /* 0x00000001ff0a7899 */ /* 0x000fe40008011606 */
[----:B------:R-:W-:Y:S02]  /*33d0*/  UIADD3 UR6, UPT, UPT, -UR7, UR72, URZ ;  /* 0x0000004807067290 */ /* 0x000fe4000fffe1ff */
[----:B------:R-:W-:-:S04]  /*33e0*/  UIMAD UR10, UR10, 0x30, UR8 ;  /* 0x000000300a0a78a4 */ /* 0x000fc8000f8e0208 */
[----:B------:R-:W-:Y:S01]  /*33f0*/  ULEA UR10, UR6, UR10, 0x14 ;  /* 0x0000000a060a7291 */ /* 0x000fe2000f8ea0ff */
[----:B------:R-:W2:Y:S02]  /*3400*/  SYNCS.PHASECHK.TRANS64.TRYWAIT P0, [UR73+0xa0], R0 ;  /* 0x0000a000ff0075a7 */ /* 0x000ea40008001149 */
[----:B-123--:R-:W-:Y:S09]  /*3410*/  @!P0 BRA `(.L_x_53) ;  /* 0x0000003c00808947 */ /* 0x00eff20003800000 */
.L_x_118:
[----:B------:R-:W-:Y:S01]  /*3420*/  IADD3 R10, PT, PT, R10, 0x1, RZ ;  /* 0x000000010a0a7810 */ /* 0x000fe20007ffe0ff */
[----:B------:R-:W-:Y:S06]  /*3430*/  BRA.U !UP3, `(.L_x_54) ;  /* 0x000000050bd87547 */ /* 0x000fec000b800000 */
[----:B------:R-:W-:Y:S01]  /*3440*/  R2UR UR68, R13 ;  /* 0x000000000d4472ca */ /* 0x000fe200000e0000 */
[----:B------:R-:W-:Y:S01]  /*3450*/  UPLOP3.LUT UP4, UPT, UPT, UPT, UPT, 0x40, 0x4 ;  /* 0x000000000004789c */ /* 0x000fe20003f8e870 */
[----:B------:R-:W-:-:S15]  /*3460*/  R2UR UR11, R12 ;  /* 0x000000000c0b72ca */ /* 0x000fde00000e0000 */
.L_x_57:
[----:B------:R-:W-:Y:S02]  /*3470*/  UIADD3 UR68, UPT, UPT, UR68, 0x1, URZ ;  /* 0x0000000144447890 */ /* 0x000fe4000fffe0ff */
[----:B--2---:R-:W-:Y:S02]  /*3480*/  ULEA UR7, UR5, UR70, 0x3 ;  /* 0x0000004605077291 */ /* 0x004fe4000f8e18ff */
[----:B------:R-:W-:Y:S01]  /*3490*/  UISETP.NE.AND UP0, UPT, UR68, URZ, UPT ;  /* 0x000000ff4400728c */ /* 0x000fe2000bf05270 */
[----:B------:R-:W-:Y:S10]  /*34a0*/  @P2 BRA `(.L_x_55) ;  /* 0x00000000000c2947 */ /* 0x000ff40003800000 */
[----:B-1----:R-:W-:Y:S04]  /*34b0*/  SHF.L.U32 R2, R8, 0x1f, RZ ;  /* 0x0000001f08027819 */ /* 0x002fe800000006ff */
[----:B------:R-:W1:Y:S02]  /*34c0*/  SYNCS.PHASECHK.TRANS64.TRYWAIT P0, [UR7], R2 ;  /* 0x00000002ff0075a7 */ /* 0x000e640008001107 */
[----:B-1----:R-:W-:Y:S05]  /*34d0*/  @!P0 BRA `(.L_x_56) ;  /* 0x0000003c00688947 */ /* 0x002fea0003800000 */
.L_x_55:
[----:B------:R-:W-:Y:S01]  /*34e0*/  UISETP.NE.AND UP1, UPT, UR11, 0x1, UPT ;  /* 0x000000010b00788c */ /* 0x000fe2000bf25270 */
[----:B------:R-:W-:Y:S01]  /*34f0*/  PLOP3.LUT P2, PT, PT, PT, PT, 0x80, 0x8 ;  /* 0x000000000008781c */ /* 0x000fe20003f4f070 */
[----:B------:R-:W-:Y:S01]  /*3500*/  UIADD3 UR9, UPT, UPT, UR5, 0x1, URZ ;  /* 0x0000000105097890 */ /* 0x000fe2000fffe0ff */
[----:B------:R-:W-:Y:S01]  /*3510*/  MOV.SPILL R3, UR73 ;  /* 0x0000004900037c02 */ /* 0x000fe20009000f00 */
[----:B------:R-:W-:Y:S01]  /*3520*/  UIADD3 UR69, UPT, UPT, UR7, 0x18, URZ ;  /* 0x0000001807457890 */ /* 0x000fe2000fffe0ff */
[----:B-1----:R-:W-:Y:S01]  /*3530*/  MOV.SPILL R2, UR72 ;  /* 0x0000004800027c02 */ /* 0x002fe20009000f00 */
[----:B------:R-:W-:Y:S01]  /*3540*/  UISETP.NE.AND UP2, UPT, UR9, 0x3, UPT ;  /* 0x000000030900788c */ /* 0x000fe2000bf45270 */
[----:B------:R-:W-:Y:S01]  /*3550*/  PLOP3.LUT P0, PT, PT, PT, UP1, 0x80, 0x8 ;  /* 0x000000000008781c */ /* 0x000fe20003f0f018 */
[----:B------:R-:W-:Y:S02]  /*3560*/  UIMAD UR6, UR5, 0x600, UR4 ;  /* 0x00000600050678a4 */ /* 0x000fe4000f8e0204 */
[----:B------:R-:W-:Y:S02]  /*3570*/  ULEA UR8, UR5, UR71, 0xb ;  /* 0x0000004705087291 */ /* 0x000fe4000f8e58ff */
[----:B------:R-:W-:Y:S02]  /*3580*/  USEL UR7, URZ, 0x1, UP2 ;  /* 0x00000001ff077887 */ /* 0x000fe40009000000 */
[----:B------:R-:W-:Y:S02]  /*3590*/  USEL UR5, UR9, URZ, UP2 ;  /* 0x000000ff09057287 */ /* 0x000fe40009000000 */
[----:B------:R-:W-:Y:S02]  /*35a0*/  UIADD3 UR20, UPT, UPT, UR6, 0x2, URZ ;  /* 0x0000000206147890 */ /* 0x000fe4000fffe0ff */
[----:B------:R-:W-:Y:S01]  /*35b0*/  @UP1 ULEA UR9, UR5, UR70, 0x3 ;  /* 0x0000004605091291 */ /* 0x000fe2000f8e18ff */
[----:B------:R-:W-:Y:S01]  /*35c0*/  LOP3.LUT R8, R8, UR7, RZ, 0x3c, !PT ;  /* 0x0000000708087c12 */ /* 0x000fe2000f8e3cff */
[----:B------:R-:W-:Y:S02]  /*35d0*/  UIADD3 UR18, UPT, UPT, UR8, 0x2, URZ ;  /* 0x0000000208127890 */ /* 0x000fe4000fffe0ff */
[----:B------:R-:W-:Y:S01]  /*35e0*/  UIADD3 UR14, UPT, UPT, UR6, 0x4, URZ ;  /* 0x00000004060e7890 */ /* 0x000fe2000fffe0ff */
[----:B------:R-:W-:Y:S01]  /*35f0*/  @P0 SHF.L.U32 R0, R8, 0x1f, RZ ;  /* 0x0000001f08000819 */ /* 0x000fe200000006ff */
[----:B------:R-:W-:Y:S02]  /*3600*/  UIADD3 UR12, UPT, UPT, UR8, 0x4, URZ ;  /* 0x00000004080c7890 */ /* 0x000fe4000fffe0ff */
[----:B------:R-:W-:Y:S01]  /*3610*/  UIADD3 UR66, UPT, UPT, UR6, 0x6, URZ ;  /* 0x0000000606427890 */ /* 0x000fe2000fffe0ff */
[----:B------:R2:W3:Y:S01]  /*3620*/  @P0 SYNCS.PHASECHK.TRANS64.TRYWAIT P2, [UR9], R0 ;  /* 0x00000000ff0005a7 */ /* 0x0004e20008041109 */
[----:B------:R-:W-:Y:S02]  /*3630*/  UIADD3 UR64, UPT, UPT, UR8, 0x6, URZ ;  /* 0x0000000608407890 */ /* 0x000fe4000fffe0ff */
        /* <DEDUP_REMOVED lines=22> */
[----:B------:R-:W-:Y:S01]  /*37a0*/  UIADD3 UR11, UPT, UPT, UR11, -0x1, URZ ;  /* 0xffffffff0b0b7890 */ /* 0x000fe2000fffe0ff */
[----:B------:R-:W-:Y:S01]  /*37b0*/  UMOV UR7, 0x40004040 ;  /* 0x4000404000077882 */ /* 0x000fe20000000000 */
[----:B------:R-:W-:Y:S01]  /*37c0*/  UMOV UR72, 0x0 ;  /* 0x0000000000487882 */ /* 0x000fe20000000000 */
[----:B------:R-:W-:Y:S01]  /*37d0*/  UMOV UR73, 0x40c0490 ;  /* 0x040c049000497882 */ /* 0x000fe20000000000 */
[----:B------:R-:W-:Y:S01]  /*37e0*/  UMOV UR9, 0x40004040 ;  /* 0x4000404000097882 */ /* 0x000fe20000000000 */
[----:B------:R-:W-:Y:S01]  /*37f0*/  UMOV UR21, 0x40004040 ;  /* 0x4000404000157882 */ /* 0x000fe20000000000 */
[----:B------:R1:W-:Y:S01]  /*3800*/  UTCHMMA gdesc[UR8], gdesc[UR6], tmem[UR10], tmem[UR72], idesc[UR73], UP4 ;  /* 0x00ff4806080075ea */ /* 0x0003e2000a00000a */
[----:B------:R-:W-:Y:S01]  /*3810*/  UPLOP3.LUT UP4, UPT, UPT, UPT, UPT, 0x80, 0x8 ;  /* 0x000000000008789c */ /* 0x000fe20003f8f070 */
[----:B------:R-:W-:Y:S01]  /*3820*/  UMOV UR19, 0x40004040 ;  /* 0x4000404000137882 */ /* 0x000fe20000000000 */
[----:B------:R-:W-:Y:S01]  /*3830*/  UMOV UR15, 0x40004040 ;  /* 0x40004040000f7882 */ /* 0x000fe20000000000 */
[----:B------:R4:W-:Y:S01]  /*3840*/  UTCHMMA gdesc[UR18], gdesc[UR20], tmem[UR10], tmem[UR72], idesc[UR73], UPT ;  /* 0x00ff4814120075ea */ /* 0x0009e2000b80000a */
[----:B------:R-:W-:Y:S01]  /*3850*/  UMOV UR13, 0x40004040 ;  /* 0x40004040000d7882 */ /* 0x000fe20000000000 */
        /* <DEDUP_REMOVED lines=18> */
[----:B-1----:R-:W-:Y:S02]  /*3980*/  UIADD3 UR6, UPT, UPT, UR6, 0x486, URZ ;  /* 0x0000048606067890 */ /* 0x002fe4000fffe0ff */
[----:B------:R-:W-:Y:S01]  /*3990*/  UIADD3 UR8, UPT, UPT, UR8, 0x606, URZ ;  /* 0x0000060608087890 */ /* 0x000fe2000fffe0ff */
[----:B------:R-:W-:Y:S01]  /*39a0*/  UMOV UR31, 0x40004040 ;  /* 0x40004040001f7882 */ /* 0x000fe20000000000 */
[----:B----4-:R-:W-:Y:S01]  /*39b0*/  UMOV UR20, 0x0 ;  /* 0x0000000000147882 */ /* 0x010fe20000000000 */
[----:B------:R-:W-:Y:S01]  /*39c0*/  UMOV UR21, 0x40c0490 ;  /* 0x040c049000157882 */ /* 0x000fe20000000000 */
[----:B------:R-:W-:Y:S01]  /*39d0*/  UMOV UR18, 0x0 ;  /* 0x0000000000127882 */ /* 0x000fe20000000000 */
[----:B------:R1:W-:Y:S01]  /*39e0*/  UTCHMMA gdesc[UR12], gdesc[UR14], tmem[UR10], tmem[UR20], idesc[UR21], UPT ;  /* 0x00ff140e0c0075ea */ /* 0x0003e2000b80000a */
[----:B------:R2:W-:Y:S01]  /*39f0*/  UTCHMMA gdesc[UR64], gdesc[UR66], tmem[UR10], tmem[UR20], idesc[UR21], UPT ;  /* 0x00ff1442400075ea */ /* 0x0005e2000b80000a */
[----:B------:R-:W-:Y:S01]  /*3a00*/  UMOV UR19, 0x40c0490 ;  /* 0x040c049000137882 */ /* 0x000fe20000000000 */
[----:B------:R2:W-:Y:S01]  /*3a10*/  UTCHMMA gdesc[UR60], gdesc[UR62], tmem[UR10], tmem[UR20], idesc[UR21], UPT ;  /* 0x00ff143e3c0075ea */ /* 0x0005e2000b80000a */
[----:B------:R2:W-:Y:S01]  /*3a20*/  UTCHMMA gdesc[UR56], gdesc[UR58], tmem[UR10], tmem[UR18], idesc[UR19], UPT ;  /* 0x00ff123a380075ea */ /* 0x0005e2000b80000a */
[----:B------:R2:W-:Y:S01]  /*3a30*/  UTCHMMA gdesc[UR52], gdesc[UR54], tmem[UR10], tmem[UR18], idesc[UR19], UPT ;  /* 0x00ff1236340075ea */ /* 0x0005e2000b80000a */
[----:B------:R-:W-:Y:S01]  /*3a40*/  UMOV UR29, 0x40004040 ;  /* 0x40004040001d7882 */ /* 0x000fe20000000000 */
[----:B------:R-:W-:Y:S01]  /*3a50*/  UMOV UR27, 0x40004040 ;  /* 0x40004040001b7882 */ /* 0x000fe20000000000 */
[----:B------:R-:W-:Y:S01]  /*3a60*/  UMOV UR25, 0x40004040 ;  /* 0x4000404000197882 */ /* 0x000fe20000000000 */
[----:B------:R-:W-:Y:S01]  /*3a70*/  UMOV UR23, 0x40004040 ;  /* 0x4000404000177882 */ /* 0x000fe20000000000 */
[----:B------:R-:W-:Y:S01]  /*3a80*/  UMOV UR17, 0x40004040 ;  /* 0x4000404000117882 */ /* 0x000fe20000000000 */
[----:B------:R-:W-:Y:S02]  /*3a90*/  R2UR.FILL UR73, R3 ;  /* 0x00000000034972ca */ /* 0x000fe400004e0000 */
[----:B------:R-:W-:Y:S01]  /*3aa0*/  R2UR.FILL UR72, R2 ;  /* 0x00000000024872ca */ /* 0x000fe200004e0000 */
[----:B-1----:R-:W-:Y:S01]  /*3ab0*/  UMOV UR12, 0x0 ;  /* 0x00000000000c7882 */ /* 0x002fe20000000000 */
[----:B------:R-:W-:Y:S01]  /*3ac0*/  UMOV UR13, 0x40c0490 ;  /* 0x040c0490000d7882 */ /* 0x000fe20000000000 */
[----:B------:R-:W-:Y:S01]  /*3ad0*/  UMOV UR14, 0x0 ;  /* 0x00000000000e7882 */ /* 0x000fe20000000000 */
[----:B------:R2:W-:Y:S01]  /*3ae0*/  UTCHMMA gdesc[UR48], gdesc[UR50], tmem[UR10], tmem[UR12], idesc[UR13], UPT ;  /* 0x00ff0c32300075ea */ /* 0x0005e2000b80000a */
[----:B------:R2:W-:Y:S01]  /*3af0*/  UTCHMMA gdesc[UR44], gdesc[UR46], tmem[UR10], tmem[UR12], idesc[UR13], UPT ;  /* 0x00ff0c2e2c0075ea */ /* 0x0005e2000b80000a */
[----:B------:R2:W-:Y:S01]  /*3b00*/  UTCHMMA gdesc[UR40], gdesc[UR42], tmem[UR10], tmem[UR12], idesc[UR13], UPT ;  /* 0x00ff0c2a280075ea */ /* 0x0005e2000b80000a */
[----:B------:R2:W-:Y:S01]  /*3b10*/  UTCHMMA gdesc[UR36], gdesc[UR38], tmem[UR10], tmem[UR20], idesc[UR21], UPT ;  /* 0x00ff1426240075ea */ /* 0x0005e2000b80000a */
[----:B------:R-:W-:Y:S01]  /*3b20*/  UMOV UR15, 0x40c0490 ;  /* 0x040c0490000f7882 */ /* 0x000fe20000000000 */
[----:B------:R2:W-:Y:S01]  /*3b30*/  UTCHMMA gdesc[UR32], gdesc[UR34], tmem[UR10], tmem[UR18], idesc[UR19], UPT ;  /* 0x00ff1222200075ea */ /* 0x0005e2000b80000a */
[----:B------:R2:W-:Y:S01]  /*3b40*/  UTCHMMA gdesc[UR28], gdesc[UR30], tmem[UR10], tmem[UR14], idesc[UR15], UPT ;  /* 0x00ff0e1e1c0075ea */ /* 0x0005e2000b80000a */
[----:B------:R2:W-:Y:S01]  /*3b50*/  UTCHMMA gdesc[UR24], gdesc[UR26], tmem[UR10], tmem[UR12], idesc[UR13], UPT ;  /* 0x00ff0c1a180075ea */ /* 0x0005e2000b80000a */
[----:B------:R2:W-:Y:S01]  /*3b60*/  UTCHMMA gdesc[UR16], gdesc[UR22], tmem[UR10], tmem[UR76], idesc[UR77], UPT ;  /* 0x00ff4c16100075ea */ /* 0x0005e2000b80000a */
[----:B------:R2:W-:Y:S01]  /*3b70*/  UTCHMMA gdesc[UR8], gdesc[UR6], tmem[UR10], tmem[UR74], idesc[UR75], UPT ;  /* 0x00ff4a06080075ea */ /* 0x0005e2000b80000a */
[----:B------:R2:W-:Y:S01]  /*3b80*/  UTCBAR [UR69], URZ ;  /* 0x000000ff450073e9 */ /* 0x0005e200080000ff */
[----:B---3--:R-:W-:Y:S05]  /*3b90*/  BRA.U UP0, `(.L_x_57) ;  /* 0xfffffff900347547 */ /* 0x008fea000b83ffff */
.L_x_54:
[----:B--2---:R-:W-:Y:S01]  /*3ba0*/  UIADD3 UR6, UPT, UPT, UR72, 0x1, URZ ;  /* 0x0000000148067890 */ /* 0x004fe2000fffe0ff */
[C---:B------:R-:W-:Y:S01]  /*3bb0*/  ISETP.NE.AND P0, PT, R10.reuse, 0x2, PT ;  /* 0x000000020a00780c */ /* 0x040fe20003f05270 */
[----:B------:R-:W-:Y:S02]  /*3bc0*/  UIADD3 UR7, UPT, UPT, UR73, 0x80, URZ ;  /* 0x0000008049077890 */ /* 0x000fe4000fffe0ff */
[----:B------:R-:W-:Y:S01]  /*3bd0*/  UISETP.NE.AND UP0, UPT, UR6, 0x4, UPT ;  /* 0x000000040600788c */ /* 0x000fe2000bf05270 */
[----:B-1----:R-:W-:Y:S02]  /*3be0*/  SEL R0, RZ, 0x1, P0 ;  /* 0x00000001ff007807 */ /* 0x002fe40000000000 */
[----:B------:R-:W-:Y:S01]  /*3bf0*/  SEL R10, R10, RZ, P0 ;  /* 0x000000ff0a0a7207 */ /* 0x000fe20000000000 */
[----:B------:R-:W-:Y:S01]  /*3c00*/  USEL UR8, URZ, 0x1, UP0 ;  /* 0x00000001ff087887 */ /* 0x000fe20008000000 */
[----:B------:R-:W-:Y:S01]  /*3c10*/  LOP3.LUT R9, R9, R0, RZ, 0x3c, !PT ;  /* 0x0000000009097212 */ /* 0x000fe200078e3cff */
[----:B------:R-:W-:Y:S01]  /*3c20*/  USEL UR72, UR6, URZ, UP0 ;  /* 0x000000ff06487287 */ /* 0x000fe20008000000 */
[----:B------:R1:W-:Y:S03]  /*3c30*/  UTCBAR [UR7], URZ ;  /* 0x000000ff070073e9 */ /* 0x0003e600080000ff */
[----:B------:R-:W-:Y:S01]  /*3c40*/  LOP3.LUT R11, R11, UR8, RZ, 0x3c, !PT ;  /* 0x000000080b0b7c12 */ /* 0x000fe2000f8e3cff */
[----:B------:R-:W-:Y:S07]  /*3c50*/  @P1 BRA `(.L_x_58) ;  /* 0xfffffff400701947 */ /* 0x000fee000383ffff */
[----:B------:R-:W2:Y:S01]  /*3c60*/  S2UR UR8, SR_CgaCtaId ;  /* 0x00000000000879c3 */ /* 0x000ea20000008800 */
[----:B------:R-:W-:Y:S01]  /*3c70*/  ELECT P0, URZ, PT ;  /* 0x0000000000ff782f */ /* 0x000fe20003800000 */
[----:B------:R-:W-:Y:S01]  /*3c80*/  IMAD.MOV.U32 R0, RZ, RZ, 0x1 ;  /* 0x00000001ff007424 */ /* 0x000fe200078e00ff */
[----:B------:R-:W-:Y:S01]  /*3c90*/  UIADD3 UR70, UPT, UPT, UR70, 0xa0, URZ ;  /* 0x000000a046467890 */ /* 0x000fe2000fffe0ff */
[----:B------:R-:W-:Y:S01]  /*3ca0*/  SHF.L.U32 R2, R11, 0x1f, RZ ;  /* 0x0000001f0b027819 */ /* 0x000fe200000006ff */
[----:B------:R-:W-:-:S03]  /*3cb0*/  UMOV UR4, 0x40 ;  /* 0x0000004000047882 */ /* 0x000fc60000000000 */
[----:B------:R-:W-:Y:S01]  /*3cc0*/  UVIRTCOUNT.DEALLOC.SMPOOL 0x80 ;  /* 0x000000800000784c */ /* 0x000fe20000000000 */
[----:B--2---:R-:W-:Y:S02]  /*3cd0*/  ULEA UR8, UR8, UR4, 0x18 ;  /* 0x0000000408087291 */ /* 0x004fe4000f8ec0ff */
[----:B------:R-:W-:-:S07]  /*3ce0*/  ULEA UR4, UR72, UR70, 0x3 ;  /* 0x0000004648047291 */ /* 0x000fce000f8e18ff */
[----:B------:R2:W-:Y:S02]  /*3cf0*/  @P0 STS.U8 [UR8+0x1c], R0 ;  /* 0x00001c00ff000988 */ /* 0x0005e40008000008 */
[----:B------:R-:W3:Y:S02]  /*3d00*/  SYNCS.PHASECHK.TRANS64.TRYWAIT P0, [UR4], R2 ;  /* 0x00000002ff0075a7 */ /* 0x000ee40008001104 */
[----:B--23--:R-:W-:Y:S05]  /*3d10*/  @!P0 BRA `(.L_x_59) ;  /* 0x0000003400708947 */ /* 0x00cfea0003800000 */
.L_x_121:
[----:B------:R-:W-:-:S04]  /*3d20*/  UIADD3 UR4, UPT, UPT, UR72, 0x1, URZ ;  /* 0x0000000148047890 */ /* 0x000fc8000fffe0ff */
[----:B------:R-:W-:-:S04]  /*3d30*/  UISETP.NE.AND UP0, UPT, UR4, 0x4, UPT ;  /* 0x000000040400788c */ /* 0x000fc8000bf05270 */
[----:B------:R-:W-:Y:S02]  /*3d40*/  USEL UR6, URZ, 0x1, UP0 ;  /* 0x00000001ff067887 */ /* 0x000fe40008000000 */
[----:B------:R-:W-:-:S04]  /*3d50*/  USEL UR4, UR4, URZ, UP0 ;  /* 0x000000ff04047287 */ /* 0x000fc80008000000 */
[----:B------:R-:W-:Y:S01]  /*3d60*/  ULEA UR5, UR4, UR70, 0x3 ;  /* 0x0000004604057291 */ /* 0x000fe2000f8e18ff */
[----:B--2---:R-:W-:-:S04]  /*3d70*/  LOP3.LUT R2, R11, UR6, RZ, 0x3c, !PT ;  /* 0x000000060b027c12 */ /* 0x004fc8000f8e3cff */
[----:B------:R-:W-:-:S04]  /*3d80*/  SHF.L.U32 R3, R2, 0x1f, RZ ;  /* 0x0000001f02037819 */ /* 0x000fc800000006ff */
[----:B------:R-:W2:Y:S02]  /*3d90*/  SYNCS.PHASECHK.TRANS64.TRYWAIT P0, [UR5], R3 ;  /* 0x00000003ff0075a7 */ /* 0x000ea40008001105 */
[----:B--2---:R-:W-:Y:S05]  /*3da0*/  @!P0 BRA `(.L_x_60) ;  /* 0x0000003400648947 */ /* 0x004fea0003800000 */
.L_x_123:
[----:B------:R-:W-:-:S04]  /*3db0*/  UIADD3 UR4, UPT, UPT, UR4, 0x1, URZ ;  /* 0x0000000104047890 */ /* 0x000fc8000fffe0ff */
[----:B------:R-:W-:-:S04]  /*3dc0*/  UISETP.NE.AND UP0, UPT, UR4, 0x4, UPT ;  /* 0x000000040400788c */ /* 0x000fc8000bf05270 */
[----:B------:R-:W-:Y:S02]  /*3dd0*/  USEL UR6, URZ, 0x1, UP0 ;  /* 0x00000001ff067887 */ /* 0x000fe40008000000 */
[----:B------:R-:W-:-:S04]  /*3de0*/  USEL UR4, UR4, URZ, UP0 ;  /* 0x000000ff04047287 */ /* 0x000fc80008000000 */
[----:B------:R-:W-:Y:S01]  /*3df0*/  ULEA UR5, UR4, UR70, 0x3 ;  /* 0x0000004604057291 */ /* 0x000fe2000f8e18ff */
[----:B------:R-:W-:-:S04]  /*3e00*/  LOP3.LUT R2, R2, UR6, RZ, 0x3c, !PT ;  /* 0x0000000602027c12 */ /* 0x000fc8000f8e3cff */
[----:B--2---:R-:W-:-:S04]  /*3e10*/  SHF.L.U32 R3, R2, 0x1f, RZ ;  /* 0x0000001f02037819 */ /* 0x004fc800000006ff */
[----:B------:R-:W2:Y:S02]  /*3e20*/  SYNCS.PHASECHK.TRANS64.TRYWAIT P0, [UR5], R3 ;  /* 0x00000003ff0075a7 */ /* 0x000ea40008001105 */
[----:B--2---:R-:W-:Y:S05]  /*3e30*/  @!P0 BRA `(.L_x_61) ;  /* 0x0000003400588947 */ /* 0x004fea0003800000 */
.L_x_125:
[----:B------:R-:W-:-:S04]  /*3e40*/  UIADD3 UR4, UPT, UPT, UR4, 0x1, URZ ;  /* 0x0000000104047890 */ /* 0x000fc8000fffe0ff */
[----:B------:R-:W-:-:S04]  /*3e50*/  UISETP.NE.AND UP0, UPT, UR4, 0x4, UPT ;  /* 0x000000040400788c */ /* 0x000fc8000bf05270 */
[----:B------:R-:W-:Y:S02]  /*3e60*/  USEL UR5, URZ, 0x1, UP0 ;  /* 0x00000001ff057887 */ /* 0x000fe40008000000 */
[----:B------:R-:W-:-:S04]  /*3e70*/  USEL UR4, UR4, URZ, UP0 ;  /* 0x000000ff04047287 */ /* 0x000fc80008000000 */
[----:B------:R-:W-:Y:S01]  /*3e80*/  ULEA UR4, UR4, UR70, 0x3 ;  /* 0x0000004604047291 */ /* 0x000fe2000f8e18ff */
[----:B------:R-:W-:-:S04]  /*3e90*/  LOP3.LUT R2, R2, UR5, RZ, 0x3c, !PT ;  /* 0x0000000502027c12 */ /* 0x000fc8000f8e3cff */
[----:B------:R-:W-:-:S04]  /*3ea0*/  SHF.L.U32 R2, R2, 0x1f, RZ ;  /* 0x0000001f02027819 */ /* 0x000fc800000006ff */
[----:B------:R-:W3:Y:S02]  /*3eb0*/  SYNCS.PHASECHK.TRANS64.TRYWAIT P0, [UR4], R2 ;  /* 0x00000002ff0075a7 */ /* 0x000ee40008001104 */
[----:B---3--:R-:W-:Y:S05]  /*3ec0*/  @!P0 BRA `(.L_x_62) ;  /* 0x00000034004c8947 */ /* 0x008fea0003800000 */
.L_x_127:
[----:B------:R-:W-:Y:S01]  /*3ed0*/  NOP ;  /* 0x0000000000007918 */ /* 0x000fe20000000000 */
[----:B--2---:R-:W2:Y:S01]  /*3ee0*/  LDS R0, [UR8+0x14] ;  /* 0x00001408ff007984 */ /* 0x004ea20008000800 */
[----:B------:R-:W-:Y:S01]  /*3ef0*/  R2UR UR4, R14 ;  /* 0x000000000e0472ca */ /* 0x000fe200000e0000 */
[----:B------:R-:W-:Y:S01]  /*3f00*/  UMOV UR5, 0xffff ;  /* 0x0000ffff00057882 */ /* 0x000fe20000000000 */
[----:B------:R-:W-:-:S11]  /*3f10*/  UMOV UR6, 0x1 ;  /* 0x0000000100067882 */ /* 0x000fd60000000000 */
[----:B------:R-:W-:-:S04]  /*3f20*/  ULOP3.LUT UR4, UR4, 0xffff, URZ, 0xc0, !UPT ;  /* 0x0000ffff04047892 */ /* 0x000fc8000f8ec0ff */
[----:B------:R-:W-:-:S04]  /*3f30*/  USHF.R.U32.HI UR4, URZ, 0x5, UR4 ;  /* 0x00000005ff047899 */ /* 0x000fc80008011604 */
[----:B------:R-:W-:Y:S02]  /*3f40*/  USHF.L.U32 UR5, UR5, UR4, URZ ;  /* 0x0000000405057299 */ /* 0x000fe400080006ff */
[----:B------:R-:W-:-:S04]  /*3f50*/  USHF.L.U32 UR4, UR6, UR4, URZ ;  /* 0x0000000406047299 */ /* 0x000fc800080006ff */
[----:B--2---:R-:W-:-:S04]  /*3f60*/  LOP3.LUT R0, R0, UR5, RZ, 0xc0, !PT ;  /* 0x0000000500007c12 */ /* 0x004fc8000f8ec0ff */
[----:B------:R-:W-:-:S13]  /*3f70*/  ISETP.NE.AND P0, PT, R0, UR5, PT ;  /* 0x0000000500007c0c */ /* 0x000fda000bf05270 */
[----:B------:R-:W-:Y:S05]  /*3f80*/  @P0 BRA `(.L_x_63) ;  /* 0x0000000000580947 */ /* 0x000fea0003800000 */
[----:B------:R-:W2:Y:S02]  /*3f90*/  LDS R0, [UR8+0x18] ;  /* 0x00001808ff007984 */ /* 0x000ea40008000800 */
[----:B--2---:R-:W-:-:S04]  /*3fa0*/  LOP3.LUT R0, R0, UR4, RZ, 0xc0, !PT ;  /* 0x0000000400007c12 */ /* 0x004fc8000f8ec0ff */
[----:B------:R-:W-:-:S13]  /*3fb0*/  ISETP.NE.AND P0, PT, R0, UR4, PT ;  /* 0x0000000400007c0c */ /* 0x000fda000bf05270 */
[----:B------:R-:W-:Y:S05]  /*3fc0*/  @P0 BRA `(.L_x_64) ;  /* 0x00000000003c0947 */ /* 0x000fea0003800000 */
[----:B------:R-:W2:Y:S01]  /*3fd0*/  S2R R2, SR_LANEID ;  /* 0x0000000000027919 */ /* 0x000ea20000000000 */
[----:B------:R-:W-:-:S06]  /*3fe0*/  ULOP3.LUT UR5, URZ, UR5, URZ, 0x33, !UPT ;  /* 0x00000005ff057292 */ /* 0x000fcc000f8e33ff */
[----:B------:R-:W-:-:S04]  /*3ff0*/  IMAD.U32 R0, RZ, RZ, UR5 ;  /* 0x00000005ff007e24 */ /* 0x000fc8000f8e00ff */
[----:B-1----:R1:W3:Y:S02]  /*4000*/  REDUX UR7, R0 ;  /* 0x00000000000773c4 */ /* 0x0022e40000000000 */
[----:B------:R4:W-:Y:S01]  /*4010*/  UTCATOMSWS.AND URZ, UR5 ;  /* 0x0000000500ff79e3 */ /* 0x0009e20008000000 */
[----:B-1----:R-:W-:Y:S01]  /*4020*/  LOP3.LUT R0, RZ, UR4, RZ, 0x33, !PT ;  /* 0x00000004ff007c12 */ /* 0x002fe2000f8e33ff */
[----:B------:R-:W-:Y:S02]  /*4030*/  VOTEU.ANY UR4, UPT, PT ;  /* 0x0000000000047886 */ /* 0x000fe400038e0100 */
[----:B------:R-:W-:Y:S02]  /*4040*/  UFLO.U32 UR4, UR4 ;  /* 0x00000004000472bd */ /* 0x000fe400080e0000 */
[----:B------:R-:W1:Y:S04]  /*4050*/  REDUX UR6, R0 ;  /* 0x00000000000673c4 */ /* 0x000e680000000000 */
[----:B--2---:R-:W-:-:S02]  /*4060*/  ISETP.EQ.U32.AND P0, PT, R2, UR4, PT ;  /* 0x0000000402007c0c */ /* 0x004fc4000bf02070 */
[----:B---3--:R-:W-:-:S11]  /*4070*/  MOV R2, UR7 ;  /* 0x0000000700027c02 */ /* 0x008fd60008000f00 */
[----:B------:R4:W-:Y:S01]  /*4080*/  @P0 ATOMS.AND RZ, [UR8+0x14], R2 ;  /* 0x00001402ffff098c */ /* 0x0009e2000a800008 */
[----:B-1----:R-:W-:-:S05]  /*4090*/  IMAD.U32 R0, RZ, RZ, UR6 ;  /* 0x00000006ff007e24 */ /* 0x002fca000f8e00ff */
[----:B------:R4:W-:Y:S01]  /*40a0*/  @P0 ATOMS.AND RZ, [UR8+0x18], R0 ;  /* 0x00001800ffff098c */ /* 0x0009e2000a800008 */
[----:B------:R-:W-:Y:S05]  /*40b0*/  BRA `(.L_x_65) ;  /* 0x0000000000147947 */ /* 0x000fea0003800000 */
.L_x_64:
[----:B------:R-:W-:Y:S02]  /*40c0*/  MOV R2, 0x40e0 ;  /* 0x000040e000027802 */ /* 0x000fe40000000f00 */
[----:B-1---5:R-:W-:Y:S05]  /*40d0*/  CALL.REL.NOINC `($__internal_0_$__cuda_sm10x_tcgen05_guardrail_trap_col_being_dealloced_not_returned_by_alloc) ;  /* 0x0000003400787944 */ /* 0x022fea0003c00000 */
[----:B------:R-:W-:Y:S05]  /*40e0*/  BRA `(.L_x_65) ;  /* 0x0000000000087947 */ /* 0x000fea0003800000 */
.L_x_63:
[----:B------:R-:W-:Y:S02]  /*40f0*/  MOV R2, 0x4110 ;  /* 0x0000411000027802 */ /* 0x000fe40000000f00 */
[----:B-1---5:R-:W-:Y:S05]  /*4100*/  CALL.REL.NOINC `($__internal_2_$__cuda_sm10x_tcgen05_guardrail_trap_unallocated_columns_being_dealloced) ;  /* 0x0000003400847944 */ /* 0x022fea0003c00000 */
.L_x_65:
[----:B------:R-:W-:Y:S01]  /*4110*/  NOP ;  /* 0x0000000000007918 */ /* 0x000fe20000000000 */
[----:B----4-:R-:W-:Y:S05]  /*4120*/  EXIT ;  /* 0x000000000000794d */ /* 0x010fea0003800000 */
.L_x_47:
[----:B------:R-:W-:-:S09]  /*4130*/  UISETP.NE.OR UP2, UPT, UR10, 0x3, !UP2 ;  /* 0x000000030a00788c */ /* 0x000fd2000d745670 */
[----:B------:R-:W-:Y:S05]  /*4140*/  BRA.U UP2, `(.L_x_66) ;  /* 0x0000000d02447547 */ /* 0x000fea000b800000 */
[----:B------:R-:W1:Y:S01]  /*4150*/  LDC R0, c[0x0][0xb30] ;  /* 0x0002cc00ff007b82 */ /* 0x000e620000000800 */
[----:B------:R-:W2:Y:S01]  /*4160*/  LDCU.64 UR4, c[0x0][0x888] ;  /* 0x00011100ff0477ac */ /* 0x000ea20008000a00 */
[----:B------:R-:W-:Y:S02]  /*4170*/  HFMA2 R25, -RZ, RZ, 0, 0 ;  /* 0x00000000ff197431 */ /* 0x000fe400000001ff */
[----:B------:R-:W-:Y:S01]  /*4180*/  IMAD.MOV.U32 R27, RZ, RZ, 0x1 ;  /* 0x00000001ff1b7424 */ /* 0x000fe200078e00ff */
[----:B------:R-:W-:Y:S01]  /*4190*/  MOV R23, 0x1800 ;  /* 0x0000180000177802 */ /* 0x000fe20000000f00 */
[----:B------:R-:W4:Y:S01]  /*41a0*/  LDCU.64 UR22, c[0x0][0x890] ;  /* 0x00011200ff1677ac */ /* 0x000f220008000a00 */
[----:B------:R-:W-:Y:S01]  /*41b0*/  IMAD.MOV.U32 R26, RZ, RZ, RZ ;  /* 0x000000ffff1a7224 */ /* 0x000fe200078e00ff */
[----:B------:R-:W3:Y:S01]  /*41c0*/  LDC R22, c[0x0][0x370] ;  /* 0x0000dc00ff167b82 */ /* 0x000ee20000000800 */
[----:B------:R-:W-:-:S07]  /*41d0*/  UPLOP3.LUT UP1, UPT, UPT, UPT, UPT, 0x40, 0x4 ;  /* 0x000000000004789c */ /* 0x000fce0003f2e870 */
[----:B------:R-:W3:Y:S01]  /*41e0*/  LDC R3, c[0x0][0xb0c] ;  /* 0x0002c300ff037b82 */ /* 0x000ee20000000800 */
[----:B--2---:R-:W-:-:S03]  /*41f0*/  UISETP.NE.U32.AND UP4, UPT, UR4, URZ, UPT ;  /* 0x000000ff0400728c */ /* 0x004fc6000bf85070 */
[----:B------:R-:W-:Y:S01]  /*4200*/  UMOV UR4, 0x400 ;  /* 0x0000040000047882 */ /* 0x000fe20000000000 */
[----:B----4-:R-:W-:-:S03]  /*4210*/  UISETP.NE.U32.AND UP5, UPT, UR22, URZ, UPT ;  /* 0x000000ff1600728c */ /* 0x010fc6000bfa5070 */
[----:B------:R-:W2:Y:S01]  /*4220*/  LDC R20, c[0x0][0xb20] ;  /* 0x0002c800ff147b82 */ /* 0x000ea20000000800 */
[----:B-1----:R-:W-:Y:S01]  /*4230*/  ISETP.NE.AND P1, PT, R0, 0x1, PT ;  /* 0x000000010000780c */ /* 0x002fe20003f25270 */
[----:B------:R-:W-:Y:S02]  /*4240*/  UISETP.NE.AND.EX UP4, UPT, UR5, URZ, UPT, UP4 ;  /* 0x000000ff0500728c */ /* 0x000fe4000bf85340 */
[----:B------:R-:W-:Y:S02]  /*4250*/  ULEA UR4, UR37, UR4, 0x18 ;  /* 0x0000000425047291 */ /* 0x000fe4000f8ec0ff */
[----:B------:R-:W-:Y:S02]  /*4260*/  UISETP.NE.AND.EX UP5, UPT, UR23, URZ, UPT, UP5 ;  /* 0x000000ff1700728c */ /* 0x000fe4000bfa5350 */
[----:B------:R-:W1:Y:S01]  /*4270*/  LDC.64 R28, c[0x0][0x348] ;  /* 0x0000d200ff1c7b82 */ /* 0x000e620000000a00 */
[----:B------:R-:W-:-:S07]  /*4280*/  UMOV UR5, URZ ;  /* 0x000000ff00057c82 */ /* 0x000fce0008000000 */
[----:B------:R-:W4:Y:S08]  /*4290*/  LDC.64 R14, c[0x0][0xb10] ;  /* 0x0002c400ff0e7b82 */ /* 0x000f300000000a00 */
[----:B------:R-:W1:Y:S08]  /*42a0*/  LDC.64 R6, c[0x0][0xb18] ;  /* 0x0002c600ff067b82 */ /* 0x000e700000000a00 */
[----:B------:R-:W1:Y:S08]  /*42b0*/  LDC.64 R4, c[0x0][0xb28] ;  /* 0x0002ca00ff047b82 */ /* 0x000e700000000a00 */
[----:B--23--:R-:W1:Y:S02]  /*42c0*/  LDC R21, c[0x0][0x374] ;  /* 0x0000dd00ff157b82 */ /* 0x00ce640000000800 */
.L_x_74:
[C---:B------:R-:W-:Y:S02]  /*42d0*/  LEA R0, R26.reuse, UR4, 0x3 ;  /* 0x000000041a007c11 */ /* 0x040fe4000f8e18ff */
[----:B------:R-:W-:Y:S02]  /*42e0*/  SHF.L.U32 R2, R25, 0x1f, RZ ;  /* 0x0000001f19027819 */ /* 0x000fe400000006ff */
[----:B------:R-:W-:Y:S02]  /*42f0*/  LEA R16, R26, UR4, 0x4 ;  /* 0x000000041a107c11 */ /* 0x000fe4000f8e20ff */
[----:B--2---:R-:W2:Y:S02]  /*4300*/  SYNCS.PHASECHK.TRANS64.TRYWAIT P0, [R0+URZ+0x60], R2 ;  /* 0x00006002000075a7 */ /* 0x004ea400080011ff */
[----:B--2---:R-:W-:Y:S05]  /*4310*/  @!P0 BRA `(.L_x_67) ;  /* 0x0000003000508947 */ /* 0x004fea0003800000 */
.L_x_128:
[----:B------:R-:W-:Y:S01]  /*4320*/  ISETP.GE.AND P0, PT, R44, 0x1, PT ;  /* 0x000000012c00780c */ /* 0x000fe20003f06270 */
[----:B------:R-:W3:Y:S01]  /*4330*/  LDS.128 R16, [R16+0xf0] ;  /* 0x0000f00010107984 */ /* 0x000ee20000000c00 */
[----:B------:R-:W-:Y:S01]  /*4340*/  ISETP.NE.U32.AND P3, PT, RZ, UR22, PT ;  /* 0x00000016ff007c0c */ /* 0x000fe2000bf65070 */
[----:B--2---:R-:W-:Y:S03]  /*4350*/  VIADD R0, R0, 0x70 ;  /* 0x0000007000007836 */ /* 0x004fe60000000000 */
[----:B------:R-:W-:Y:S01]  /*4360*/  ISETP.NE.AND.EX P3, PT, RZ, UR23, PT, P3 ;  /* 0x00000017ff007c0c */ /* 0x000fe2000bf65330 */
[----:B------:R-:W-:Y:S01]  /*4370*/  @!PT LDS RZ, [RZ] ;  /* 0x00000000fffff984 */ /* 0x000fe20000000800 */
[----:B------:R-:W-:Y:S01]  /*4380*/  @!PT LDS RZ, [RZ] ;  /* 0x00000000fffff984 */ /* 0x000fe20000000800 */
[----:B------:R-:W-:Y:S01]  /*4390*/  @!PT LDS RZ, [RZ] ;  /* 0x00000000fffff984 */ /* 0x000fe20000000800 */
[----:B------:R-:W-:Y:S01]  /*43a0*/  @!PT LDS RZ, [RZ] ;  /* 0x00000000fffff984 */ /* 0x000fe20000000800 */
[----:B------:R2:W-:Y:S06]  /*43b0*/  MEMBAR.ALL.CTA ;  /* 0x0000000000007992 */ /* 0x0005ec0000008000 */
[----:B--2---:R-:W2:Y:S01]  /*43c0*/  FENCE.VIEW.ASYNC.S ;  /* 0x00000000000073c6 */ /* 0x004ea20000000000 */
[----:B------:R-:W-:Y:S04]  /*43d0*/  PRMT R0, RZ, 0x654, R0 ;  /* 0x00000654ff007816 */ /* 0x000fe80000000000 */
[----:B--2---:R2:W-:Y:S01]  /*43e0*/  SYNCS.ARRIVE.TRANS64.RED.A1T0 RZ, [R0+URZ], RZ ;  /* 0x000000ff00ff79a7 */ /* 0x0045e200081004ff */
[----:B---3--:R-:W-:Y:S11]  /*43f0*/  LOP3.LUT P4, RZ, R18, 0x1, RZ, 0xc0, !PT ;  /* 0x0000000112ff7812 */ /* 0x008ff6000788c0ff */
[----:B------:R-:W-:Y:S02]  /*4400*/  @!UPT UIADD3 URZ, UPT, UPT, URZ, URZ, URZ ;  /* 0x000000fffffff290 */ /* 0x000fe4000fffe0ff */
[----:B------:R-:W-:Y:S02]  /*4410*/  @P4 MOV R11, R16 ;  /* 0x00000010000b4202 */ /* 0x000fe40000000f00 */
[----:B------:R-:W-:Y:S01]  /*4420*/  @P4 LOP3.LUT R10, R17, 0xffff, RZ, 0xc0, !PT ;  /* 0x0000ffff110a4812 */ /* 0x000fe200078ec0ff */
[----:B--2---:R-:W-:Y:S06]  /*4430*/  @!P0 BRA `(.L_x_68) ;  /* 0x0000000000a48947 */ /* 0x004fec0003800000 */
[-C--:B-1----:R-:W-:Y:S01]  /*4440*/  IMAD.HI.U32 R0, R21, R7.reuse, RZ ;  /* 0x0000000715007227 */ /* 0x082fe200078e00ff */
[----:B------:R-:W-:Y:S02]  /*4450*/  ISETP.NE.AND P0, PT, R6, 0x1, PT ;  /* 0x000000010600780c */ /* 0x000fe40003f05270 */
[----:B------:R-:W-:Y:S01]  /*4460*/  ISETP.NE.AND P2, PT, R44, 0x1, PT ;  /* 0x000000012c00780c */ /* 0x000fe20003f45270 */
[----:B----4-:R-:W-:Y:S01]  /*4470*/  IMAD.HI.U32 R9, R22, R14, RZ ;  /* 0x0000000e16097227 */ /* 0x010fe200078e00ff */
[----:B------:R-:W-:Y:S02]  /*4480*/  SHF.R.U32.HI R0, RZ, R20, R0 ;  /* 0x00000014ff007219 */ /* 0x000fe40000011600 */
[----:B------:R-:W-:Y:S01]  /*4490*/  ISETP.NE.AND P5, PT, R3, 0x1, PT ;  /* 0x000000010300780c */ /* 0x000fe20003fa5270 */
[----:B------:R-:W-:Y:S01]  /*44a0*/  IMAD.HI.U32 R13, R10, R7, RZ ;  /* 0x000000070a0d7227 */ /* 0x000fe200078e00ff */
[----:B------:R-:W-:Y:S02]  /*44b0*/  SHF.R.U32.HI R9, RZ, R15, R9 ;  /* 0x0000000fff097219 */ /* 0x000fe40000011609 */
[----:B------:R-:W-:Y:S01]  /*44c0*/  SEL R0, R21, R0, !P0 ;  /* 0x0000000015007207 */ /* 0x000fe20004000000 */
[----:B------:R-:W-:Y:S01]  /*44d0*/  IMAD.HI.U32 R12, R11, R14, RZ ;  /* 0x0000000e0b0c7227 */ /* 0x000fe200078e00ff */
[----:B------:R-:W-:Y:S03]  /*44e0*/  SEL R9, R22, R9, !P5 ;  /* 0x0000000916097207 */ /* 0x000fe60006800000 */
[-C--:B------:R-:W-:Y:S01]  /*44f0*/  IMAD.HI.U32 R8, R0, R4.reuse, RZ ;  /* 0x0000000400087227 */ /* 0x080fe200078e00ff */
[----:B------:R-:W-:Y:S03]  /*4500*/  SHF.R.U32.HI R12, RZ, R15, R12 ;  /* 0x0000000fff0c7219 */ /* 0x000fe6000001160c */
[----:B------:R-:W-:Y:S01]  /*4510*/  IMAD.HI.U32 R2, R9, R4, RZ ;  /* 0x0000000409027227 */ /* 0x000fe200078e00ff */
[-C--:B------:R-:W-:Y:S02]  /*4520*/  @P2 SHF.R.U32.HI R0, RZ, R5.reuse, R8 ;  /* 0x00000005ff002219 */ /* 0x080fe40000011608 */
[----:B------:R-:W-:Y:S02]  /*4530*/  SHF.R.U32.HI R8, RZ, R20, R13 ;  /* 0x00000014ff087219 */ /* 0x000fe4000001160d */
[----:B------:R-:W-:Y:S01]  /*4540*/  @P2 SHF.R.U32.HI R9, RZ, R5, R2 ;  /* 0x00000005ff092219 */ /* 0x000fe20000011602 */
[----:B------:R-:W-:Y:S01]  /*4550*/  IMAD R0, R44, R0, RZ ;  /* 0x000000002c007224 */ /* 0x000fe200078e02ff */
[----:B------:R-:W-:Y:S02]  /*4560*/  SEL R8, R10, R8, !P0 ;  /* 0x000000080a087207 */ /* 0x000fe40004000000 */
[----:B------:R-:W-:Y:S01]  /*4570*/  SEL R2, R11, R12, !P5 ;  /* 0x0000000c0b027207 */ /* 0x000fe20006800000 */
[----:B------:R-:W-:Y:S01]  /*4580*/  IMAD R12, R44, R9, RZ ;  /* 0x000000092c0c7224 */ /* 0x000fe200078e02ff */
[C---:B------:R-:W-:Y:S01]  /*4590*/  ISETP.GE.AND P0, PT, R8.reuse, R0, PT ;  /* 0x000000000800720c */ /* 0x040fe20003f06270 */
[----:B------:R-:W-:Y:S03]  /*45a0*/  IMAD.HI.U32 R0, R8, R4, RZ ;  /* 0x0000000408007227 */ /* 0x000fe600078e00ff */
[----:B------:R-:W-:Y:S02]  /*45b0*/  ISETP.GE.OR P0, PT, R2, R12, P0 ;  /* 0x0000000c0200720c */ /* 0x000fe40000706670 */
[-C--:B------:R-:W-:Y:S04]  /*45c0*/  SHF.R.U32.HI R0, RZ, R5.reuse, R0 ;  /* 0x00000005ff007219 */ /* 0x080fe80000011600 */
[----:B------:R-:W-:Y:S05]  /*45d0*/  SEL R13, R8, R0, !P2 ;  /* 0x00000000080d7207 */ /* 0x000fea0005000000 */
[----:B------:R-:W-:Y:S02]  /*45e0*/  IMAD.MOV R12, RZ, RZ, -R13 ;  /* 0x000000ffff0c7224 */ /* 0x000fe400078e0a0d */
[----:B------:R-:W-:Y:S04]  /*45f0*/  @!P0 IMAD.HI.U32 R0, R2, R4, RZ ;  /* 0x0000000402008227 */ /* 0x000fe800078e00ff */
[----:B------:R-:W-:Y:S01]  /*4600*/  IMAD R12, R44, R12, R8 ;  /* 0x0000000c2c0c7224 */ /* 0x000fe200078e0208 */
[----:B------:R-:W-:Y:S04]  /*4610*/  @!P0 SHF.R.U32.HI R0, RZ, R5, R0 ;  /* 0x00000005ff008219 */ /* 0x000fe80000011600 */
[----:B------:R-:W-:Y:S04]  /*4620*/  @!P0 SEL R0, R2, R0, !P2 ;  /* 0x0000000002008207 */ /* 0x000fe80005000000 */
[----:B------:R-:W-:Y:S01]  /*4630*/  @!P0 IADD3 R13, PT, PT, R13, -R0, RZ ;  /* 0x800000000d0d8210 */ /* 0x000fe20007ffe0ff */
[----:B------:R-:W-:Y:S01]  /*4640*/  @!P0 IMAD R0, R9, R12, R0 ;  /* 0x0000000c09008224 */ /* 0x000fe200078e0200 */
[----:B------:R-:W-:Y:S01]  /*4650*/  IADD3 R9, PT, PT, -R8, RZ, RZ ;  /* 0x000000ff08097210 */ /* 0x000fe20007ffe1ff */
[--C-:B------:R-:W-:Y:S02]  /*4660*/  IMAD.MOV R12, RZ, RZ, -R2.reuse ;  /* 0x000000ffff0c7224 */ /* 0x100fe400078e0a02 */
[----:B------:R-:W-:Y:S02]  /*4670*/  @!P0 IMAD R8, R13, R44, R2 ;  /* 0x0000002c0d088224 */ /* 0x000fe400078e0202 */
[----:B------:R-:W-:Y:S02]  /*4680*/  @!P0 IMAD.MOV.U32 R2, RZ, RZ, R0 ;  /* 0x000000ffff028224 */ /* 0x000fe400078e0000 */
[----:B------:R-:W-:Y:S02]  /*4690*/  IMAD R11, R3, R12, R11 ;  /* 0x0000000c030b7224 */ /* 0x000fe400078e020b */
[----:B------:R-:W-:Y:S02]  /*46a0*/  IMAD R10, R6, R9, R10 ;  /* 0x00000009060a7224 */ /* 0x000fe400078e020a */
[----:B------:R-:W-:Y:S02]  /*46b0*/  IMAD R11, R2, R3, R11 ;  /* 0x00000003020b7224 */ /* 0x000fe400078e020b */
[----:B------:R-:W-:Y:S02]  /*46c0*/  IMAD R10, R8, R6, R10 ;  /* 0x00000006080a7224 */ /* 0x000fe400078e020a */
.L_x_68:
[----:B------:R-:W-:Y:S05]  /*46d0*/  BRA.U UP1, `(.L_x_69) ;  /* 0x0000000101107547 */ /* 0x000fea000b800000 */
[----:B------:R-:W-:Y:S04]  /*46e0*/  MOV R2, UR13 ;  /* 0x0000000d00027c02 */ /* 0x000fe80008000f00 */
[----:B------:R-:W-:Y:S04]  /*46f0*/  SHF.L.U32 R2, R2, 0x1f, RZ ;  /* 0x0000001f02027819 */ /* 0x000fe800000006ff */
[----:B------:R-:W2:Y:S02]  /*4700*/  SYNCS.PHASECHK.TRANS64.TRYWAIT P0, [UR4+0x58], R2 ;  /* 0x00005802ff0075a7 */ /* 0x000ea40008001104 */
[----:B--2---:R-:W-:Y:S05]  /*4710*/  @!P0 BRA `(.L_x_70) ;  /* 0x0000002c00648947 */ /* 0x004fea0003800000 */
.L_x_69:
[----:B------:R-:W-:Y:S05]  /*4720*/  BRA.U !UP5, `(.L_x_71) ;  /* 0x000000010d347547 */ /* 0x000fea000b800000 */
[----:B------:R-:W-:Y:S01]  /*4730*/  UPLOP3.LUT UP0, UPT, UPT, UPT, UP4, 0x80, 0x8 ;  /* 0x000000000008789c */ /* 0x000fe20003f0f040 */
[----:B--2---:R-:W-:Y:S02]  /*4740*/  HFMA2 R0, -RZ, RZ, 0, 5.9604644775390625e-08 ;  /* 0x00000001ff007431 */ /* 0x004fe400000001ff */
[----:B------:R-:W-:Y:S03]  /*4750*/  IMAD.MOV.U32 R78, RZ, RZ, 0x1 ;  /* 0x00000001ff4e7424 */ /* 0x000fe600078e00ff */
[----:B------:R-:W-:Y:S05]  /*4760*/  PLOP3.LUT P0, PT, PT, PT, UP0, 0x80, 0x8 ;  /* 0x000000000008781c */ /* 0x000fea0003f0f008 */
[----:B------:R-:W2:Y:S01]  /*4770*/  @UP0 LDCU.64 UR6, c[0x0][0x888] ;  /* 0x00011100ff0607ac */ /* 0x000ea20008000a00 */
[----:B------:R-:W-:Y:S07]  /*4780*/  @UP0 UIMAD UR8, UR60, UR22, URZ ;  /* 0x000000163c0802a4 */ /* 0x000fee000f8e02ff */
[----:B------:R-:W-:Y:S01]  /*4790*/  @!P0 PRMT R78, R0, 0x7610, R78 ;  /* 0x00007610004e8816 */ /* 0x000fe2000000004e */
[----:B--2---:R-:W-:Y:S06]  /*47a0*/  @UP0 UIMAD.WIDE UR6, UR8, 0x4, UR6 ;  /* 0x00000004080608a5 */ /* 0x004fec000f8e0206 */
[----:B------:R-:W-:Y:S01]  /*47b0*/  IMAD.U32 R8, RZ, RZ, UR6 ;  /* 0x00000006ff087e24 */ /* 0x000fe2000f8e00ff */
[----:B------:R-:W-:Y:S04]  /*47c0*/  MOV R9, UR7 ;  /* 0x0000000700097c02 */ /* 0x000fe80008000f00 */
[----:B------:R-:W2:Y:S01]  /*47d0*/  @!UP0 LDCU UR6, c[0x0][0x880] ;  /* 0x00011000ff0687ac */ /* 0x000ea20008000800 */
[----:B-----5:R3:W5:Y:S02]  /*47e0*/  @P0 LDG.E R51, desc[UR46][R8.64] ;  /* 0x0000002e08330981 */ /* 0x020764000c1e1900 */
[----:B--23--:R-:W-:Y:S07]  /*47f0*/  @!P0 IMAD.U32 R51, RZ, RZ, UR6 ;  /* 0x00000006ff338e24 */ /* 0x00cfee000f8e00ff */
.L_x_71:
[----:B-----5:R-:W-:Y:S01]  /*4800*/  @!P3 FSETP.EQ.AND P2, PT, R51, RZ, PT ;  /* 0x000000ff3300b20b */ /* 0x020fe20003f42000 */
[----:B------:R-:W-:Y:S01]  /*4810*/  @!UPT UIADD3 URZ, UPT, UPT, URZ, URZ, URZ ;  /* 0x000000fffffff290 */ /* 0x000fe2000fffe0ff */
[----:B------:R-:W-:Y:S11]  /*4820*/  @!P3 BRA `(.L_x_72) ;  /* 0x000000000014b947 */ /* 0x000ff60003800000 */
[----:B------:R-:W-:Y:S02]  /*4830*/  LOP3.LUT P0, RZ, R78, 0xff, RZ, 0xc0, !PT ;  /* 0x000000ff4eff7812 */ /* 0x000fe4000780c0ff */
[----:B------:R-:W-:Y:S04]  /*4840*/  PLOP3.LUT P2, PT, PT, PT, UP0, 0x80, 0x8 ;  /* 0x000000000008781c */ /* 0x000fe80003f4f008 */
[----:B------:R-:W-:Y:S07]  /*4850*/  PLOP3.LUT P2, PT, P2, PT, PT, 0x8, 0x80 ;  /* 0x000000000080781c */ /* 0x000fee000174e170 */
[----:B------:R-:W-:Y:S11]  /*4860*/  @P0 FSETP.EQ.AND P2, PT, R51, RZ, PT ;  /* 0x000000ff3300020b */ /* 0x000ff60003f42000 */
[----:B------:R-:W-:Y:S02]  /*4870*/  @!UPT UIADD3 URZ, UPT, UPT, URZ, URZ, URZ ;  /* 0x000000fffffff290 */ /* 0x000fe4000fffe0ff */
.L_x_72:
[----:B------:R-:W3:Y:S01]  /*4880*/  LDC.64 R8, c[0x0][0xb10] ;  /* 0x0002c400ff087b82 */ /* 0x000ee20000000a00 */
[----:B------:R-:W-:Y:S01]  /*4890*/  ULEA UR6, UR5, UR4, 0x3 ;  /* 0x0000000405067291 */ /* 0x000fe2000f8e18ff */
[----:B------:R-:W-:Y:S01]  /*48a0*/  SHF.L.U32 R30, R27, 0x1f, RZ ;  /* 0x0000001f1b1e7819 */ /* 0x000fe200000006ff */
[----:B------:R-:W-:Y:S01]  /*48b0*/  VIADD R26, R26, 0x1 ;  /* 0x000000011a1a7836 */ /* 0x000fe20000000000 */
[----:B------:R-:W-:Y:S04]  /*48c0*/  @P4 SHF.R.U32.HI R24, RZ, 0x10, R17 ;  /* 0x00000010ff184819 */ /* 0x000fe80000011611 */
[----:B------:R-:W5:Y:S02]  /*48d0*/  LDC.64 R12, c[0x0][0xb18] ;  /* 0x0002c600ff0c7b82 */ /* 0x000f640000000a00 */
[----:B------:R-:W1:Y:S01]  /*48e0*/  SYNCS.PHASECHK.TRANS64.TRYWAIT P5, [UR6+0x40], R30 ;  /* 0x0000401eff0075a7 */ /* 0x000e6200080a1106 */
[C---:B---3--:R-:W-:Y:S05]  /*48f0*/  @!P1 IMAD.HI.U32 R8, R11.reuse, R8, RZ ;  /* 0x000000080b089227 */ /* 0x048fea00078e00ff */
[----:B--2---:R-:W2:Y:S01]  /*4900*/  @!P1 LDC R0, c[0x0][0xb20] ;  /* 0x0002c800ff009b82 */ /* 0x004ea20000000800 */
[----:B------:R-:W-:Y:S01]  /*4910*/  @!P1 SHF.R.U32.HI R8, RZ, R9, R8 ;  /* 0x00000009ff089219 */ /* 0x000fe20000011608 */
[----:B-----5:R-:W-:Y:S01]  /*4920*/  @!P1 IMAD.HI.U32 R13, R10, R13, RZ ;  /* 0x0000000d0a0d9227 */ /* 0x020fe200078e00ff */
[----:B------:R-:W-:Y:S05]  /*4930*/  @!P1 ISETP.NE.AND P0, PT, R12, 0x1, PT ;  /* 0x000000010c00980c */ /* 0x000fea0003f05270 */
[----:B------:R-:W3:Y:S01]  /*4940*/  @!P1 LDC R2, c[0x0][0xb0c] ;  /* 0x0002c300ff029b82 */ /* 0x000ee20000000800 */
[----:B--2---:R-:W-:Y:S02]  /*4950*/  @!P1 SHF.R.U32.HI R0, RZ, R0, R13 ;  /* 0x00000000ff009219 */ /* 0x004fe4000001160d */
[----:B---3--:R-:W-:Y:S02]  /*4960*/  @!P1 ISETP.NE.AND P3, PT, R2, 0x1, PT ;  /* 0x000000010200980c */ /* 0x008fe40003f65270 */
[----:B------:R-:W-:Y:S02]  /*4970*/  @!P1 SEL R9, R10, R0, !P0 ;  /* 0x000000000a099207 */ /* 0x000fe40004000000 */
[----:B------:R-:W-:Y:S02]  /*4980*/  ELECT P0, URZ, PT ;  /* 0x0000000000ff782f */ /* 0x000fe40003800000 */
[----:B------:R-:W-:Y:S05]  /*4990*/  @!P1 SEL R8, R11, R8, !P3 ;  /* 0x000000080b089207 */ /* 0x000fea0005800000 */
[----:B------:R-:W-:Y:S02]  /*49a0*/  @!P1 IMAD.IADD R0, R9, 0x1, -R8 ;  /* 0x0000000109009824 */ /* 0x000fe400078e0a08 */
[----:B------:R-:W-:Y:S02]  /*49b0*/  @!P1 IMAD.IADD R8, R8, 0x1, -R9 ;  /* 0x0000000108089824 */ /* 0x000fe400078e0a09 */
[----:B------:R-:W-:Y:S02]  /*49c0*/  @!P1 IMAD R11, R0, R2, R11 ;  /* 0x00000002000b9224 */ /* 0x000fe400078e020b */
[----:B------:R-:W-:Y:S01]  /*49d0*/  @!P1 IMAD R10, R8, R12, R10 ;  /* 0x0000000c080a9224 */ /* 0x000fe200078e020a */
[----:B-1----:R-:W-:Y:S06]  /*49e0*/  @!P5 BRA `(.L_x_73) ;  /* 0x0000002800c8d947 */ /* 0x002fec0003800000 */
.L_x_131:
[----:B------:R-:W-:Y:S01]  /*49f0*/  UIADD3 UR25, UPT, UPT, UR6, 0x30, URZ ;  /* 0x0000003006197890 */ /* 0x000fe2000fffe0ff */
[----:B------:R-:W-:Y:S01]  /*4a00*/  PLOP3.LUT P0, PT, P2, P0, PT, 0xf2, 0x2f ;  /* 0x00000000002f781c */ /* 0x000fe20001701e72 */
[----:B------:R-:W-:Y:S01]  /*4a10*/  UMOV UR30, 0x0 ;  /* 0x00000000001e7882 */ /* 0x000fe20000000000 */
[----:B------:R-:W-:Y:S01]  /*4a20*/  UMOV UR31, 0x10000000 ;  /* 0x10000000001f7882 */ /* 0x000fe20000000000 */
[----:B------:R-:W-:Y:S01]  /*4a30*/  UMOV UR28, UR60 ;  /* 0x0000003c001c7c82 */ /* 0x000fe20008000000 */
[----:B------:R-:W-:Y:S01]  /*4a40*/  UMOV UR20, UR60 ;  /* 0x0000003c00147c82 */ /* 0x000fe20008000000 */
[----:B------:R-:W-:Y:S01]  /*4a50*/  UMOV UR12, UR60 ;  /* 0x0000003c000c7c82 */ /* 0x000fe20008000000 */
[----:B------:R-:W-:Y:S01]  /*4a60*/  UMOV UR17, UR25 ;  /* 0x0000001900117c82 */ /* 0x000fe20008000000 */
[----:B------:R-:W-:Y:S01]  /*4a70*/  UMOV UR9, UR25 ;  /* 0x0000001900097c82 */ /* 0x000fe20008000000 */
[----:B------:R-:W-:Y:S05]  /*4a80*/  @P4 R2UR UR60, R24 ;  /* 0x00000000183c42ca */ /* 0x000fea00000e0000 */
[----:B------:R-:W-:Y:S01]  /*4a90*/  @!P0 IADD3 R2, P2, PT, R28, 0x580, RZ ;  /* 0x000005801c028810 */ /* 0x000fe20007f5e0ff */
[----:B------:R-:W-:Y:S01]  /*4aa0*/  @!P0 IMAD R76, R76, 0x30, RZ ;  /* 0x000000304c4c8824 */ /* 0x000fe200078e02ff */
[----:B------:R-:W-:Y:S01]  /*4ab0*/  VOTEU.ALL UP3, P0 ;  /* 0x0000000000ff7886 */ /* 0x000fe20000060000 */
[----:B------:R-:W-:Y:S01]  /*4ac0*/  VOTEU.ALL UP2, P0 ;  /* 0x0000000000ff7886 */ /* 0x000fe20000040000 */
[----:B------:R-:W-:Y:S01]  /*4ad0*/  @!P0 R2UR UR8, R2 ;  /* 0x00000000020882ca */ /* 0x000fe200000e0000 */
[----:B-1----:R-:W-:Y:S01]  /*4ae0*/  @!P0 IMAD.X R0, RZ, RZ, R29, P2 ;  /* 0x000000ffff008224 */ /* 0x002fe200010e061d */
[----:B------:R-:W-:Y:S01]  /*4af0*/  @!P0 R2UR UR26, R76 ;  /* 0x000000004c1a82ca */ /* 0x000fe200000e0000 */
[----:B------:R-:W-:Y:S01]  /*4b00*/  @!P0 IMAD.SHL.U32 R77, R77, 0x40, RZ ;  /* 0x000000404d4d8824 */ /* 0x000fe200078e00ff */
[----:B------:R-:W-:Y:S01]  /*4b10*/  VOTEU.ALL UP1, P0 ;  /* 0x0000000000ff7886 */ /* 0x000fe20000020000 */
[----:B------:R-:W-:Y:S01]  /*4b20*/  IMAD.IADD R76, R10, 0x1, R74 ;  /* 0x000000010a4c7824 */ /* 0x000fe200078e024a */
[----:B------:R-:W-:Y:S02]  /*4b30*/  @!P0 R2UR UR7, R0 ;  /* 0x00000000000782ca */ /* 0x000fe400000e0000 */
[----:B------:R-:W-:Y:S01]  /*4b40*/  @!P0 R2UR UR27, R77 ;  /* 0x000000004d1b82ca */ /* 0x000fe200000e0000 */
[----:B------:R-:W-:Y:S04]  /*4b50*/  IMAD.IADD R77, R11, 0x1, R75 ;  /* 0x000000010b4d7824 */ /* 0x000fe800078e024b */
[----:B------:R-:W-:Y:S01]  /*4b60*/  IMAD.U32 R8, RZ, RZ, UR8 ;  /* 0x00000008ff087e24 */ /* 0x000fe2000f8e00ff */
[----:B------:R-:W-:Y:S02]  /*4b70*/  @!UP1 UIMAD UR8, UR5, 0x1800, UR4 ;  /* 0x00001800050898a4 */ /* 0x000fe4000f8e0204 */
[----:B------:R-:W-:Y:S02]  /*4b80*/  @!UP1 UIADD3 UR18, UPT, UPT, UR26, 0x10, URZ ;  /* 0x000000101a129890 */ /* 0x000fe4000fffe0ff */
[----:B------:R-:W-:Y:S01]  /*4b90*/  @!P0 R2UR UR14, R8 ;  /* 0x00000000080e82ca */ /* 0x000fe200000e0000 */
[----:B------:R-:W-:Y:S01]  /*4ba0*/  IMAD.U32 R9, RZ, RZ, UR7 ;  /* 0x00000007ff097e24 */ /* 0x000fe2000f8e00ff */
[----:B------:R-:W-:Y:S02]  /*4bb0*/  @!UP1 UIADD3 UR24, UPT, UPT, UR8, 0x200, URZ ;  /* 0x0000020008189890 */ /* 0x000fe4000fffe0ff */
[----:B------:R-:W-:Y:S02]  /*4bc0*/  @!UP1 UIADD3 UR16, UPT, UPT, UR8, 0xa00, URZ ;  /* 0x00000a0008109890 */ /* 0x000fe4000fffe0ff */
[----:B------:R-:W-:Y:S01]  /*4bd0*/  @!P0 R2UR UR15, R9 ;  /* 0x00000000090f82ca */ /* 0x000fe200000e0000 */
[----:B------:R-:W-:Y:S01]  /*4be0*/  UMOV UR19, UR27 ;  /* 0x0000001b00137c82 */ /* 0x000fe20008000000 */
[----:B------:R-:W-:Y:S02]  /*4bf0*/  @!UP1 UIADD3 UR10, UPT, UPT, UR26, 0x20, URZ ;  /* 0x000000201a0a9890 */ /* 0x000fe4000fffe0ff */
[----:B------:R-:W-:Y:S01]  /*4c00*/  @!UP1 UIADD3 UR8, UPT, UPT, UR8, 0x1200, URZ ;  /* 0x0000120008089890 */ /* 0x000fe2000fffe0ff */
[----:B------:R-:W-:Y:S01]  /*4c10*/  VOTEU.ALL UP1, P0 ;  /* 0x0000000000ff7886 */ /* 0x000fe20000020000 */
[----:B------:R-:W-:Y:S01]  /*4c20*/  UMOV UR11, UR27 ;  /* 0x0000001b000b7c82 */ /* 0x000fe20008000000 */
[----:B------:R-:W-:Y:S02]  /*4c30*/  UPRMT UR7, UR37, 0x654, UR25 ;  /* 0x0000065425077896 */ /* 0x000fe40008000019 */
[----:B------:R-:W-:Y:S04]  /*4c40*/  UIADD3 UR5, UPT, UPT, UR5, 0x1, URZ ;  /* 0x0000000105057890 */ /* 0x000fe8000fffe0ff */
[----:B------:R2:W-:Y:S01]  /*4c50*/  @!UP3 UTMALDG.3D [UR24], [UR14], desc[UR30] ;  /* 0x00001e180e00b5b4 */ /* 0x0005e20008011000 */
[----:B------:R2:W-:Y:S01]  /*4c60*/  @!UP2 UTMALDG.3D [UR16], [UR14], desc[UR30] ;  /* 0x00001e100e00a5b4 */ /* 0x0005e20008011000 */
[----:B------:R2:W-:Y:S01]  /*4c70*/  @!UP1 UTMALDG.3D [UR8], [UR14], desc[UR30] ;  /* 0x00001e080e0095b4 */ /* 0x0005e20008011000 */
[----:B------:R2:W-:Y:S01]  /*4c80*/  @!P0 SYNCS.ARRIVE.TRANS64.RED.A0TR RZ, [UR6+0x30], R23 ;  /* 0x00003017ffff89a7 */ /* 0x0005e20008300406 */
[C---:B------:R-:W-:Y:S01]  /*4c90*/  ISETP.NE.AND P0, PT, R26.reuse, 0x2, PT ;  /* 0x000000021a00780c */ /* 0x040fe20003f05270 */
[----:B------:R-:W-:Y:S03]  /*4ca0*/  UISETP.NE.AND UP1, UPT, UR5, 0x2, UPT ;  /* 0x000000020500788c */ /* 0x000fe6000bf25270 */
[----:B------:R-:W-:Y:S01]  /*4cb0*/  SEL R0, RZ, 0x1, P0 ;  /* 0x00000001ff007807 */ /* 0x000fe20000000000 */
[----:B------:R-:W-:Y:S01]  /*4cc0*/  USEL UR6, URZ, 0x1, UP1 ;  /* 0x00000001ff067887 */ /* 0x000fe20008800000 */
[----:B------:R-:W-:Y:S01]  /*4cd0*/  SEL R26, R26, RZ, P0 ;  /* 0x000000ff1a1a7207 */ /* 0x000fe20000000000 */
[----:B------:R-:W-:Y:S01]  /*4ce0*/  USEL UR5, UR5, URZ, UP1 ;  /* 0x000000ff05057287 */ /* 0x000fe20008800000 */
[----:B------:R-:W-:Y:S01]  /*4cf0*/  LOP3.LUT R25, R25, R0, RZ, 0x3c, !PT ;  /* 0x0000000019197212 */ /* 0x000fe200078e3cff */
[----:B------:R-:W-:Y:S02]  /*4d00*/  UPLOP3.LUT UP1, UPT, UPT, UPT, UPT, 0x80, 0x8 ;  /* 0x000000000008789c */ /* 0x000fe40003f2f070 */
[----:B------:R-:W-:Y:S01]  /*4d10*/  LOP3.LUT R27, R27, UR6, RZ, 0x3c, !PT ;  /* 0x000000061b1b7c12 */ /* 0x000fe2000f8e3cff */
[----:B------:R-:W-:Y:S01]  /*4d20*/  SYNCS.ARRIVE.TRANS64.RED.A1T0 RZ, [UR7], RZ ;  /* 0x000000ffffff79a7 */ /* 0x000fe20008100407 */
[----:B------:R-:W-:Y:S07]  /*4d30*/  @P4 BRA `(.L_x_74) ;  /* 0xfffffff400644947 */ /* 0x000fee000383ffff */
[----:B------:R-:W-:Y:S01]  /*4d40*/  UIADD3 UR6, UPT, UPT, UR4, 0x40, URZ ;  /* 0x0000004004067890 */ /* 0x000fe2000fffe0ff */
[----:B------:R-:W-:-:S03]  /*4d50*/  SHF.L.U32 R2, R27, 0x1f, RZ ;  /* 0x0000001f1b027819 */ /* 0x000fc600000006ff */
[----:B------:R-:W-:-:S09]  /*4d60*/  ULEA UR4, UR5, UR6, 0x3 ;  /* 0x0000000605047291 */ /* 0x000fd2000f8e18ff */
[----:B------:R-:W1:Y:S02]  /*4d70*/  SYNCS.PHASECHK.TRANS64.TRYWAIT P0, [UR4], R2 ;  /* 0x00000002ff0075a7 */ /* 0x000e640008001104 */
[----:B-1----:R-:W-:Y:S05]  /*4d80*/  @!P0 BRA `(.L_x_75) ;  /* 0x0000002400f88947 */ /* 0x002fea0003800000 */
.L_x_133:
[----:B------:R-:W-:-:S04]  /*4d90*/  UIADD3 UR4, UPT, UPT, UR5, 0x1, URZ ;  /* 0x0000000105047890 */ /* 0x000fc8000fffe0ff */
[----:B------:R-:W-:-:S04]  /*4da0*/  UISETP.NE.AND UP0, UPT, UR4, 0x2, UPT ;  /* 0x000000020400788c */ /* 0x000fc8000bf05270 */
[----:B------:R-:W-:Y:S02]  /*4db0*/  USEL UR5, URZ, 0x1, UP0 ;  /* 0x00000001ff057887 */ /* 0x000fe40008000000 */
[----:B------:R-:W-:-:S04]  /*4dc0*/  USEL UR4, UR4, URZ, UP0 ;  /* 0x000000ff04047287 */ /* 0x000fc80008000000 */
[----:B------:R-:W-:Y:S01]  /*4dd0*/  ULEA UR4, UR4, UR6, 0x3 ;  /* 0x0000000604047291 */ /* 0x000fe2000f8e18ff */
[----:B-1----:R-:W-:-:S04]  /*4de0*/  LOP3.LUT R2, R27, UR5, RZ, 0x3c, !PT ;  /* 0x000000051b027c12 */ /* 0x002fc8000f8e3cff */
[----:B------:R-:W-:Y:S01]  /*4df0*/  SHF.L.U32 R2, R2, 0x1f, RZ ;  /* 0x0000001f02027819 */ /* 0x000fe200000006ff */
[----:B------:R-:W-:-:S07]  /*4e00*/  IMAD.U32 R0, RZ, RZ, UR4 ;  /* 0x00000004ff007e24 */ /* 0x000fce000f8e00ff */
.L_x_76:
[----:B-1----:R1:W3:Y:S02]  /*4e10*/  SYNCS.PHASECHK.TRANS64.TRYWAIT P0, [R0+URZ], R2 ;  /* 0x00000002000075a7 */ /* 0x0022e400080011ff */
[----:B---3--:R-:W-:Y:S05]  /*4e20*/  @!P0 NANOSLEEP.SYNCS 0x989680 ;  /* 0x009896800000895d */ /* 0x008fea0003900000 */
[----:B------:R-:W3:Y:S02]  /*4e30*/  @!P0 SYNCS.PHASECHK.TRANS64 P0, [R0+URZ], R2 ;  /* 0x00000002000085a7 */ /* 0x000ee400080010ff */
[----:B--23--:R-:W-:Y:S05]  /*4e40*/  @P0 EXIT ;  /* 0x000000000000094d */ /* 0x00cfea0003800000 */
[----:B------:R-:W-:Y:S05]  /*4e50*/  BRA `(.L_x_76) ;  /* 0xfffffffc00ec7947 */ /* 0x000fea000383ffff */
.L_x_66:
[----:B------:R-:W-:-:S06]  /*4e60*/  UISETP.GE.AND UP1, UPT, UR10, 0x4, UPT ;  /* 0x000000040a00788c */ /* 0x000fcc000bf26270 */
[----:B------:R-:W-:-:S13]  /*4e70*/  PLOP3.LUT P0, PT, PT, PT, UP1, 0x80, 0x8 ;  /* 0x000000000008781c */ /* 0x000fda0003f0f018 */
[----:B------:R-:W-:Y:S05]  /*4e80*/  @!P0 EXIT ;  /* 0x000000000000894d */ /* 0x000fea0003800000 */
[----:B------:R-:W-:Y:S01]  /*4e90*/  BAR.SYNC.DEFER_BLOCKING 0x6, 0xa0 ;  /* 0x0182800000007b1d */ /* 0x000fe20000010000 */
[C---:B------:R-:W-:Y:S01]  /*4ea0*/  IMAD.SHL.U32 R3, R89.reuse, 0x10, RZ ;  /* 0x0000001059037824 */ /* 0x040fe200078e00ff */
[----:B------:R-:W-:Y:S01]  /*4eb0*/  SHF.R.U32.HI R4, RZ, 0x1, R89 ;  /* 0x00000001ff047819 */ /* 0x000fe20000011659 */
[C---:B------:R-:W-:Y:S01]  /*4ec0*/  IMAD.SHL.U32 R2, R89.reuse, 0x8, RZ ;  /* 0x0000000859027824 */ /* 0x040fe200078e00ff */
[----:B------:R-:W-:Y:S01]  /*4ed0*/  CS2R R86, SRZ ;  /* 0x0000000000567805 */ /* 0x000fe2000001ff00 */
[----:B------:R-:W-:Y:S01]  /*4ee0*/  IMAD.U32 R16, R89, 0x10000, RZ ;  /* 0x0001000059107824 */ /* 0x000fe200078e00ff */
[----:B------:R-:W-:Y:S02]  /*4ef0*/  UMOV UR36, 0x400 ;  /* 0x0000040000247882 */ /* 0x000fe40000000000 */
[----:B------:R-:W1:Y:S01]  /*4f00*/  LDC R81, c[0x0][0x370] ;  /* 0x0000dc00ff517b82 */ /* 0x000e620000000800 */
[----:B------:R-:W-:Y:S01]  /*4f10*/  ULEA UR36, UR37, UR36, 0x18 ;  /* 0x0000002425247291 */ /* 0x000fe2000f8ec0ff */
[----:B------:R-:W-:Y:S01]  /*4f20*/  LOP3.LUT R5, R3, 0x40, RZ, 0xc0, !PT ;  /* 0x0000004003057812 */ /* 0x000fe200078ec0ff */
[----:B------:R-:W-:Y:S01]  /*4f30*/  IMAD.SHL.U32 R82, R89, 0x2, RZ ;  /* 0x0000000259527824 */ /* 0x000fe200078e00ff */
[----:B------:R-:W-:Y:S01]  /*4f40*/  LOP3.LUT R2, R2, 0x300, RZ, 0xc0, !PT ;  /* 0x0000030002027812 */ /* 0x000fe200078ec0ff */
[----:B------:R-:W-:Y:S01]  /*4f50*/  IMAD.MOV.U32 R88, RZ, RZ, 0x1 ;  /* 0x00000001ff587424 */ /* 0x000fe200078e00ff */
[----:B------:R-:W-:Y:S01]  /*4f60*/  LOP3.LUT R4, R5, 0x8, R4, 0xf8, !PT ;  /* 0x0000000805047812 */ /* 0x000fe200078ef804 */
[----:B------:R-:W-:Y:S01]  /*4f70*/  IMAD.MOV.U32 R49, RZ, RZ, RZ ;  /* 0x000000ffff317224 */ /* 0x000fe200078e00ff */
[----:B------:R-:W2:Y:S01]  /*4f80*/  LDC R46, c[0x0][0xb0c] ;  /* 0x0002c300ff2e7b82 */ /* 0x000ea20000000800 */
[--C-:B------:R-:W-:Y:S01]  /*4f90*/  LOP3.LUT R2, R2, 0x30, R3.reuse, 0xf8, !PT ;  /* 0x0000003002027812 */ /* 0x100fe200078ef803 */
[----:B------:R-:W-:Y:S01]  /*4fa0*/  IMAD.MOV.U32 R91, RZ, RZ, RZ ;  /* 0x000000ffff5b7224 */ /* 0x000fe200078e00ff */
[----:B------:R-:W-:Y:S01]  /*4fb0*/  LOP3.LUT R16, R16, 0x600000, RZ, 0xc0, !PT ;  /* 0x0060000010107812 */ /* 0x000fe200078ec0ff */
[----:B------:R-:W-:Y:S01]  /*4fc0*/  IMAD.MOV.U32 R85, RZ, RZ, RZ ;  /* 0x000000ffff557224 */ /* 0x000fe200078e00ff */
[----:B------:R-:W-:Y:S01]  /*4fd0*/  LOP3.LUT R82, R4, 0x8, R82, 0x78, !PT ;  /* 0x0000000804527812 */ /* 0x000fe200078e7852 */
[----:B------:R-:W4:Y:S01]  /*4fe0*/  LDCU.64 UR44, c[0x0][0x348] ;  /* 0x00006900ff2c77ac */ /* 0x000f220008000a00 */
[----:B------:R-:W-:Y:S01]  /*4ff0*/  LOP3.LUT R2, R2, 0x80, R3, 0xf8, !PT ;  /* 0x0000008002027812 */ /* 0x000fe200078ef803 */
[----:B------:R-:W1:Y:S01]  /*5000*/  LDC R79, c[0x0][0xb20] ;  /* 0x0002c800ff4f7b82 */ /* 0x000e620000000800 */
[----:B------:R-:W3:Y:S01]  /*5010*/  LDS R0, [UR36+0x110] ;  /* 0x00011024ff007984 */ /* 0x000ee20008000800 */
[----:B------:R-:W-:Y:S01]  /*5020*/  LOP3.LUT R89, R89, 0x60, RZ, 0xc0, !PT ;  /* 0x0000006059597812 */ /* 0x000fe200078ec0ff */
[----:B------:R-:W1:Y:S01]  /*5030*/  LDCU.64 UR42, c[0x0][0x888] ;  /* 0x00011100ff2a77ac */ /* 0x000e620008000a00 */
[----:B------:R-:W-:Y:S01]  /*5040*/  LOP3.LUT R82, R2, R82, RZ, 0xfc, !PT ;  /* 0x0000005202527212 */ /* 0x000fe200078efcff */
[----:B------:R-:W-:-:S03]  /*5050*/  UIADD3 UR41, UPT, UPT, UR36, 0x200, URZ ;  /* 0x0000020024297890 */ /* 0x000fc6000fffe0ff */
[----:B------:R-:W1:Y:S01]  /*5060*/  LDC R45, c[0x0][0xb30] ;  /* 0x0002cc00ff2d7b82 */ /* 0x000e620000000800 */
[----:B------:R-:W-:Y:S01]  /*5070*/  UMOV UR38, URZ ;  /* 0x000000ff00267c82 */ /* 0x000fe20008000000 */
[----:B------:R-:W-:-:S06]  /*5080*/  UMOV UR39, URZ ;  /* 0x000000ff00277c82 */ /* 0x000fcc0008000000 */
[----:B------:R-:W1:Y:S08]  /*5090*/  LDC.64 R72, c[0x0][0xb10] ;  /* 0x0002c400ff487b82 */ /* 0x000e700000000a00 */
[----:B------:R-:W1:Y:S08]  /*50a0*/  LDC.64 R42, c[0x0][0xb18] ;  /* 0x0002c600ff2a7b82 */ /* 0x000e700000000a00 */
[----:B------:R-:W1:Y:S08]  /*50b0*/  LDC.64 R68, c[0x0][0x888] ;  /* 0x00022200ff447b82 */ /* 0x000e700000000a00 */
[----:B------:R-:W1:Y:S01]  /*50c0*/  LDC.64 R40, c[0x0][0xb28] ;  /* 0x0002ca00ff287b82 */ /* 0x000e620000000a00 */
[----:B---3--:R-:W-:-:S07]  /*50d0*/  IMAD.IADD R16, R0, 0x1, R16 ;  /* 0x0000000100107824 */ /* 0x008fce00078e0210 */
[----:B------:R-:W3:Y:S08]  /*50e0*/  LDC.64 R70, c[0x0][0x890] ;  /* 0x00022400ff467b82 */ /* 0x000ef00000000a00 */
[----:B------:R-:W1:Y:S08]  /*50f0*/  LDC.64 R66, c[0x0][0x8b0] ;  /* 0x00022c00ff427b82 */ /* 0x000e700000000a00 */
[----:B------:R-:W1:Y:S08]  /*5100*/  LDC.64 R64, c[0x0][0x8a8] ;  /* 0x00022a00ff407b82 */ /* 0x000e700000000a00 */
[----:B--2-4-:R-:W1:Y:S02]  /*5110*/  LDC R80, c[0x0][0x374] ;  /* 0x0000dd00ff507b82 */ /* 0x014e640000000800 */
.L_x_98:
[C---:B------:R-:W-:Y:S02]  /*5120*/  LEA R0, R91.reuse, UR36, 0x3 ;  /* 0x000000245b007c11 */ /* 0x040fe4000f8e18ff */
[----:B------:R-:W-:Y:S02]  /*5130*/  SHF.L.U32 R2, R86, 0x1f, RZ ;  /* 0x0000001f56027819 */ /* 0x000fe400000006ff */
[----:B------:R-:W-:Y:S02]  /*5140*/  LEA R20, R91, UR36, 0x4 ;  /* 0x000000245b147c11 */ /* 0x000fe4000f8e20ff */
[----:B------:R-:W2:Y:S02]  /*5150*/  SYNCS.PHASECHK.TRANS64.TRYWAIT P0, [R0+URZ+0x60], R2 ;  /* 0x00006002000075a7 */ /* 0x000ea400080011ff */
[----:B--2---:R-:W-:Y:S05]  /*5160*/  @!P0 BRA `(.L_x_77) ;  /* 0x0000002400188947 */ /* 0x004fea0003800000 */
.L_x_134:
[----:B------:R-:W4:Y:S01]  /*5170*/  LDC.64 R10, c[0x0][0xb10] ;  /* 0x0002c400ff0a7b82 */ /* 0x000f220000000a00 */
[----:B------:R-:W3:Y:S01]  /*5180*/  LDS.128 R20, [R20+0xf0] ;  /* 0x0000f00014147984 */ /* 0x000ee20000000c00 */
[----:B-1----:R-:W-:Y:S01]  /*5190*/  ISETP.NE.AND P1, PT, R45, 0x1, PT ;  /* 0x000000012d00780c */ /* 0x002fe20003f25270 */
[----:B--2---:R-:W-:Y:S01]  /*51a0*/  VIADD R0, R0, 0x70 ;  /* 0x0000007000007836 */ /* 0x004fe20000000000 */
[----:B------:R-:W-:Y:S04]  /*51b0*/  ISETP.GE.AND P0, PT, R44, 0x1, PT ;  /* 0x000000012c00780c */ /* 0x000fe80003f06270 */
[----:B------:R-:W1:Y:S01]  /*51c0*/  LDC.64 R8, c[0x0][0xb18] ;  /* 0x0002c600ff087b82 */ /* 0x000e620000000a00 */
[----:B------:R-:W-:Y:S01]  /*51d0*/  PRMT R0, RZ, 0x654, R0 ;  /* 0x00000654ff007816 */ /* 0x000fe20000000000 */
[----:B------:R-:W-:Y:S01]  /*51e0*/  @!PT LDS RZ, [RZ] ;  /* 0x00000000fffff984 */ /* 0x000fe20000000800 */
[----:B------:R-:W-:Y:S01]  /*51f0*/  @!PT LDS RZ, [RZ] ;  /* 0x00000000fffff984 */ /* 0x000fe20000000800 */
[----:B------:R-:W-:Y:S01]  /*5200*/  @!PT LDS RZ, [RZ] ;  /* 0x00000000fffff984 */ /* 0x000fe20000000800 */
[----:B------:R-:W-:Y:S01]  /*5210*/  @!PT LDS RZ, [RZ] ;  /* 0x00000000fffff984 */ /* 0x000fe20000000800 */
[----:B------:R2:W-:Y:S06]  /*5220*/  MEMBAR.ALL.CTA ;  /* 0x0000000000007992 */ /* 0x0005ec0000008000 */
[----:B--2---:R-:W2:Y:S01]  /*5230*/  FENCE.VIEW.ASYNC.S ;  /* 0x00000000000073c6 */ /* 0x004ea20000000000 */
[----:B------:R-:W1:Y:S08]  /*5240*/  @!P1 LDC R12, c[0x0][0xb20] ;  /* 0x0002c800ff0c9b82 */ /* 0x000e700000000800 */
[----:B------:R-:W1:Y:S01]  /*5250*/  @!P1 LDC R7, c[0x0][0xb0c] ;  /* 0x0002c300ff079b82 */ /* 0x000e620000000800 */
[----:B--2---:R2:W-:Y:S01]  /*5260*/  SYNCS.ARRIVE.TRANS64.RED.A1T0 RZ, [R0+URZ], RZ ;  /* 0x000000ff00ff79a7 */ /* 0x0045e200081004ff */
[----:B---3--:R-:W-:Y:S04]  /*5270*/  LOP3.LUT P4, RZ, R22, 0x1, RZ, 0xc0, !PT ;  /* 0x0000000116ff7812 */ /* 0x008fe8000788c0ff */
[----:B------:R-:W-:Y:S09]  /*5280*/  P2R R90, PR, RZ, 0x10 ;  /* 0x00000010ff5a7803 */ /* 0x000ff20000000000 */
[----:B------:R-:W-:Y:S02]  /*5290*/  @P4 MOV R48, R20 ;  /* 0x0000001400304202 */ /* 0x000fe40000000f00 */
[----:B------:R-:W-:Y:S01]  /*52a0*/  @P4 LOP3.LUT R47, R21, 0xffff, RZ, 0xc0, !PT ;  /* 0x0000ffff152f4812 */ /* 0x000fe200078ec0ff */
[----:B--2-4-:R-:W-:Y:S06]  /*52b0*/  @!P0 BRA `(.L_x_78) ;  /* 0x0000000000a48947 */ /* 0x014fec0003800000 */
[----:B------:R-:W-:Y:S01]  /*52c0*/  IMAD.HI.U32 R0, R80, R43, RZ ;  /* 0x0000002b50007227 */ /* 0x000fe200078e00ff */
[----:B------:R-:W-:Y:S02]  /*52d0*/  ISETP.NE.AND P0, PT, R42, 0x1, PT ;  /* 0x000000012a00780c */ /* 0x000fe40003f05270 */
[----:B------:R-:W-:Y:S01]  /*52e0*/  ISETP.NE.AND P2, PT, R44, 0x1, PT ;  /* 0x000000012c00780c */ /* 0x000fe20003f45270 */
[----:B------:R-:W-:Y:S01]  /*52f0*/  IMAD.HI.U32 R4, R81, R72, RZ ;  /* 0x0000004851047227 */ /* 0x000fe200078e00ff */
[----:B------:R-:W-:Y:S02]  /*5300*/  SHF.R.U32.HI R0, RZ, R79, R0 ;  /* 0x0000004fff007219 */ /* 0x000fe40000011600 */
[----:B------:R-:W-:Y:S01]  /*5310*/  ISETP.NE.AND P3, PT, R46, 0x1, PT ;  /* 0x000000012e00780c */ /* 0x000fe20003f65270 */
[----:B------:R-:W-:Y:S01]  /*5320*/  IMAD.HI.U32 R6, R47, R43, RZ ;  /* 0x0000002b2f067227 */ /* 0x000fe200078e00ff */
[-C--:B------:R-:W-:Y:S02]  /*5330*/  SHF.R.U32.HI R4, RZ, R73.reuse, R4 ;  /* 0x00000049ff047219 */ /* 0x080fe40000011604 */
[----:B------:R-:W-:Y:S01]  /*5340*/  SEL R0, R80, R0, !P0 ;  /* 0x0000000050007207 */ /* 0x000fe20004000000 */
[----:B------:R-:W-:Y:S01]  /*5350*/  IMAD.HI.U32 R5, R48, R72, RZ ;  /* 0x0000004830057227 */ /* 0x000fe200078e00ff */
[----:B------:R-:W-:Y:S03]  /*5360*/  SEL R4, R81, R4, !P3 ;  /* 0x0000000451047207 */ /* 0x000fe60005800000 */
[-C--:B------:R-:W-:Y:S01]  /*5370*/  IMAD.HI.U32 R3, R0, R40.reuse, RZ ;  /* 0x0000002800037227 */ /* 0x080fe200078e00ff */
[----:B------:R-:W-:Y:S03]  /*5380*/  SHF.R.U32.HI R5, RZ, R73, R5 ;  /* 0x00000049ff057219 */ /* 0x000fe60000011605 */
[----:B------:R-:W-:Y:S01]  /*5390*/  IMAD.HI.U32 R2, R4, R40, RZ ;  /* 0x0000002804027227 */ /* 0x000fe200078e00ff */
[----:B------:R-:W-:Y:S02]  /*53a0*/  @P2 SHF.R.U32.HI R0, RZ, R41, R3 ;  /* 0x00000029ff002219 */ /* 0x000fe40000011603 */
[----:B------:R-:W-:Y:S02]  /*53b0*/  SHF.R.U32.HI R3, RZ, R79, R6 ;  /* 0x0000004fff037219 */ /* 0x000fe40000011606 */
[----:B------:R-:W-:Y:S01]  /*53c0*/  @P2 SHF.R.U32.HI R4, RZ, R41, R2 ;  /* 0x00000029ff042219 */ /* 0x000fe20000011602 */
[----:B------:R-:W-:Y:S01]  /*53d0*/  IMAD R0, R44, R0, RZ ;  /* 0x000000002c007224 */ /* 0x000fe200078e02ff */
[----:B------:R-:W-:Y:S02]  /*53e0*/  SEL R3, R47, R3, !P0 ;  /* 0x000000032f037207 */ /* 0x000fe40004000000 */
[----:B------:R-:W-:Y:S01]  /*53f0*/  SEL R2, R48, R5, !P3 ;  /* 0x0000000530027207 */ /* 0x000fe20005800000 */
[----:B------:R-:W-:Y:S01]  /*5400*/  IMAD R5, R44, R4, RZ ;  /* 0x000000042c057224 */ /* 0x000fe200078e02ff */
[C---:B------:R-:W-:Y:S01]  /*5410*/  ISETP.GE.AND P0, PT, R3.reuse, R0, PT ;  /* 0x000000000300720c */ /* 0x040fe20003f06270 */
[C---:B------:R-:W-:Y:S03]  /*5420*/  IMAD.HI.U32 R0, R3.reuse, R40, RZ ;  /* 0x0000002803007227 */ /* 0x040fe600078e00ff */
[C---:B------:R-:W-:Y:S02]  /*5430*/  ISETP.GE.OR P0, PT, R2.reuse, R5, P0 ;  /* 0x000000050200720c */ /* 0x040fe40000706670 */
[----:B------:R-:W-:Y:S04]  /*5440*/  SHF.R.U32.HI R0, RZ, R41, R0 ;  /* 0x00000029ff007219 */ /* 0x000fe80000011600 */
[C---:B------:R-:W-:Y:S05]  /*5450*/  SEL R6, R3.reuse, R0, !P2 ;  /* 0x0000000003067207 */ /* 0x040fea0005000000 */
        /* <DEDUP_REMOVED lines=14> */
[----:B------:R-:W-:Y:S07]  /*5540*/  IMAD R47, R3, R42, R47 ;  /* 0x0000002a032f7224 */ /* 0x000fee00078e022f */
.L_x_78:
[----:B------:R-:W-:Y:S01]  /*5550*/  @!P1 IMAD.HI.U32 R0, R48, R10, RZ ;  /* 0x0000000a30009227 */ /* 0x000fe200078e00ff */
[----:B-1----:R-:W-:Y:S01]  /*5560*/  @!P1 ISETP.NE.AND P0, PT, R8, 0x1, PT ;  /* 0x000000010800980c */ /* 0x002fe20003f05270 */
[----:B------:R-:W-:Y:S01]  /*5570*/  ULOP3.LUT UP0, URZ, UR41, 0x90, URZ, 0xc0, !UPT ;  /* 0x0000009029ff7892 */ /* 0x000fe2000f80c0ff */
[----:B------:R-:W-:Y:S01]  /*5580*/  @!P1 ISETP.NE.AND P2, PT, R7, 0x1, PT ;  /* 0x000000010700980c */ /* 0x000fe20003f45270 */
[----:B------:R-:W-:Y:S01]  /*5590*/  @!P1 IMAD.HI.U32 R2, R47, R9, RZ ;  /* 0x000000092f029227 */ /* 0x000fe200078e00ff */
[----:B------:R-:W-:Y:S02]  /*55a0*/  @!P1 SHF.R.U32.HI R0, RZ, R11, R0 ;  /* 0x0000000bff009219 */ /* 0x000fe40000011600 */
[----:B------:R-:W-:Y:S01]  /*55b0*/  @P4 SHF.R.U32.HI R84, RZ, 0x10, R21 ;  /* 0x00000010ff544819 */ /* 0x000fe20000011615 */
[----:B------:R-:W-:Y:S01]  /*55c0*/  VIADD R91, R91, 0x1 ;  /* 0x000000015b5b7836 */ /* 0x000fe20000000000 */
[----:B------:R-:W-:Y:S02]  /*55d0*/  @!P1 SHF.R.U32.HI R2, RZ, R12, R2 ;  /* 0x0000000cff029219 */ /* 0x000fe40000011602 */
[----:B------:R-:W-:Y:S02]  /*55e0*/  @!P1 SEL R3, R48, R0, !P2 ;  /* 0x0000000030039207 */ /* 0x000fe40005000000 */
[----:B------:R-:W-:Y:S05]  /*55f0*/  @!P1 SEL R2, R47, R2, !P0 ;  /* 0x000000022f029207 */ /* 0x000fea0004000000 */
[----:B------:R-:W-:Y:S02]  /*5600*/  @!P1 IMAD.IADD R0, R2, 0x1, -R3 ;  /* 0x0000000102009824 */ /* 0x000fe400078e0a03 */
[----:B------:R-:W-:Y:S02]  /*5610*/  @!P1 IMAD.IADD R2, R3, 0x1, -R2 ;  /* 0x0000000103029824 */ /* 0x000fe400078e0a02 */
[----:B------:R-:W-:Y:S02]  /*5620*/  @!P1 IMAD R48, R0, R7, R48 ;  /* 0x0000000700309224 */ /* 0x000fe400078e0230 */
[----:B------:R-:W-:Y:S01]  /*5630*/  @!P1 IMAD R47, R2, R8, R47 ;  /* 0x00000008022f9224 */ /* 0x000fe200078e022f */
[----:B------:R-:W-:Y:S06]  /*5640*/  BRA.U !UP0, `(.L_x_79) ;  /* 0x00000001087c7547 */ /* 0x000fec000b800000 */
[----:B------:R-:W1:Y:S01]  /*5650*/  LDCU.64 UR8, c[0x4][0x80] ;  /* 0x01001000ff0877ac */ /* 0x000e620008000a00 */
[----:B------:R-:W-:Y:S01]  /*5660*/  MOV R2, 0x0 ;  /* 0x0000000000027802 */ /* 0x000fe20000000f00 */
[----:B------:R-:W-:Y:S02]  /*5670*/  HFMA2 R12, -RZ, RZ, 0, 5.9604644775390625e-08 ;  /* 0x00000001ff0c7431 */ /* 0x000fe400000001ff */
[----:B------:R-:W-:Y:S01]  /*5680*/  IMAD.MOV.U32 R8, RZ, RZ, 0x70 ;  /* 0x00000070ff087424 */ /* 0x000fe200078e00ff */
[----:B------:R2:W3:Y:S01]  /*5690*/  LDC.64 R14, c[0x4][R2] ;  /* 0x01000000020e7b82 */ /* 0x0004e20000000a00 */
[----:B------:R-:W4:Y:S01]  /*56a0*/  LDCU.64 UR6, c[0x4][0x88] ;  /* 0x01001100ff0677ac */ /* 0x000f220008000a00 */
[----:B------:R-:W-:Y:S01]  /*56b0*/  IMAD.MOV.U32 R13, RZ, RZ, RZ ;  /* 0x000000ffff0d7224 */ /* 0x000fe200078e00ff */
[----:B------:R-:W2:Y:S01]  /*56c0*/  LDCU.64 UR4, c[0x4][0x8] ;  /* 0x01000100ff0477ac */ /* 0x000ea20008000a00 */
[----:B-1----:R-:W-:Y:S01]  /*56d0*/  MOV R5, UR9 ;  /* 0x0000000900057c02 */ /* 0x002fe20008000f00 */
[----:B------:R-:W-:Y:S01]  /*56e0*/  IMAD.U32 R4, RZ, RZ, UR8 ;  /* 0x00000008ff047e24 */ /* 0x000fe2000f8e00ff */
[----:B----4-:R-:W-:Y:S01]  /*56f0*/  MOV R7, UR7 ;  /* 0x0000000700077c02 */ /* 0x010fe20008000f00 */
[----:B------:R-:W-:Y:S01]  /*5700*/  IMAD.U32 R6, RZ, RZ, UR6 ;  /* 0x00000006ff067e24 */ /* 0x000fe2000f8e00ff */
[----:B--2---:R-:W-:Y:S01]  /*5710*/  MOV R11, UR5 ;  /* 0x00000005000b7c02 */ /* 0x004fe20008000f00 */
[----:B------:R-:W-:Y:S02]  /*5720*/  IMAD.U32 R10, RZ, RZ, UR4 ;  /* 0x00000004ff0a7e24 */ /* 0x000fe4000f8e00ff */
[----:B------:R-:W-:Y:S07]  /*5730*/  LEPC R20, `(.L_x_80) ;  /* 0x000000001014794e */ /* 0x000fee0000000000 */
[----:B---3-5:R-:W-:Y:S05]  /*5740*/  CALL.ABS.NOINC R14 ;  /* 0x000000000e007343 */ /* 0x028fea0003c00000 */
.L_x_80:
[----:B------:R-:W1:Y:S01]  /*5750*/  LDCU.64 UR8, c[0x4][0x80] ;  /* 0x01001000ff0877ac */ /* 0x000e620008000a00 */
[----:B------:R-:W2:Y:S01]  /*5760*/  LDC.64 R2, c[0x4][R2] ;  /* 0x0100000002027b82 */ /* 0x000ea20000000a00 */
[----:B------:R-:W-:Y:S02]  /*5770*/  HFMA2 R12, -RZ, RZ, 0, 5.9604644775390625e-08 ;  /* 0x00000001ff0c7431 */ /* 0x000fe400000001ff */
[----:B------:R-:W-:Y:S02]  /*5780*/  IMAD.MOV.U32 R8, RZ, RZ, 0x70 ;  /* 0x00000070ff087424 */ /* 0x000fe400078e00ff */
[----:B------:R-:W-:Y:S01]  /*5790*/  IMAD.MOV.U32 R13, RZ, RZ, RZ ;  /* 0x000000ffff0d7224 */ /* 0x000fe200078e00ff */
[----:B------:R-:W3:Y:S01]  /*57a0*/  LDCU.64 UR6, c[0x4][0x88] ;  /* 0x01001100ff0677ac */ /* 0x000ee20008000a00 */
[----:B------:R-:W4:Y:S01]  /*57b0*/  LDCU.64 UR4, c[0x4][0x8] ;  /* 0x01000100ff0477ac */ /* 0x000f220008000a00 */
[----:B-1----:R-:W-:Y:S02]  /*57c0*/  MOV R4, UR8 ;  /* 0x0000000800047c02 */ /* 0x002fe40008000f00 */
[----:B------:R-:W-:Y:S02]  /*57d0*/  MOV R5, UR9 ;  /* 0x0000000900057c02 */ /* 0x000fe40008000f00 */
[----:B---3--:R-:W-:Y:S01]  /*57e0*/  MOV R7, UR7 ;  /* 0x0000000700077c02 */ /* 0x008fe20008000f00 */
[----:B------:R-:W-:Y:S01]  /*57f0*/  IMAD.U32 R6, RZ, RZ, UR6 ;  /* 0x00000006ff067e24 */ /* 0x000fe2000f8e00ff */
[----:B----4-:R-:W-:Y:S01]  /*5800*/  MOV R11, UR5 ;  /* 0x00000005000b7c02 */ /* 0x010fe20008000f00 */
[----:B------:R-:W-:Y:S02]  /*5810*/  IMAD.U32 R10, RZ, RZ, UR4 ;  /* 0x00000004ff0a7e24 */ /* 0x000fe4000f8e00ff */
[----:B------:R-:W-:Y:S07]  /*5820*/  LEPC R20, `(.L_x_79) ;  /* 0x000000001014794e */ /* 0x000fee0000000000 */
[----:B--2---:R-:W-:Y:S05]  /*5830*/  CALL.ABS.NOINC R2 ;  /* 0x0000000002007343 */ /* 0x004fea0003c00000 */
.L_x_79:
[----:B------:R-:W-:Y:S01]  /*5840*/  ISETP.NE.U32.AND P2, PT, R70, RZ, PT ;  /* 0x000000ff4600720c */ /* 0x000fe20003f45070 */
[----:B------:R-:W-:Y:S01]  /*5850*/  UISETP.NE.AND UP1, UPT, UR40, URZ, UPT ;  /* 0x000000ff2800728c */ /* 0x000fe2000bf25270 */
[----:B------:R-:W-:Y:S02]  /*5860*/  ISETP.NE.U32.AND P4, PT, R66, RZ, PT ;  /* 0x000000ff4200720c */ /* 0x000fe40003f85070 */
[----:B------:R-:W-:Y:S02]  /*5870*/  ISETP.NE.AND.EX P2, PT, R71, RZ, PT, P2 ;  /* 0x000000ff4700720c */ /* 0x000fe40003f45320 */
[----:B------:R-:W-:Y:S02]  /*5880*/  PLOP3.LUT P1, PT, PT, PT, PT, 0x8, 0x80 ;  /* 0x000000000080781c */ /* 0x000fe40003f2e170 */
[----:B------:R-:W-:Y:S02]  /*5890*/  PLOP3.LUT P0, PT, PT, PT, UP1, 0x80, 0x8 ;  /* 0x000000000008781c */ /* 0x000fe40003f0f018 */
[----:B------:R-:W-:Y:S02]  /*58a0*/  ISETP.NE.AND.EX P4, PT, R67, RZ, PT, P4 ;  /* 0x000000ff4300720c */ /* 0x000fe40003f85340 */
[----:B------:R-:W1:Y:S09]  /*58b0*/  @UP1 LDCU.64 UR4, c[0x0][0x888] ;  /* 0x00011100ff0417ac */ /* 0x000e720008000a00 */
[----:B------:R-:W-:Y:S01]  /*58c0*/  @P0 PLOP3.LUT P1, PT, P2, PT, PT, 0x80, 0x8 ;  /* 0x000000000008081c */ /* 0x000fe2000172f070 */
[----:B-1----:R-:W-:Y:S04]  /*58d0*/  @UP1 UISETP.NE.U32.AND UP0, UPT, UR4, URZ, UPT ;  /* 0x000000ff0400128c */ /* 0x002fe8000bf05070 */
[----:B------:R-:W-:Y:S04]  /*58e0*/  @UP1 UISETP.NE.AND.EX UP0, UPT, UR5, URZ, UPT, UP0 ;  /* 0x000000ff0500128c */ /* 0x000fe8000bf05300 */
[----:B------:R-:W-:Y:S01]  /*58f0*/  @UP1 USEL UR4, URZ, 0xffffffff, UP0 ;  /* 0xffffffffff041887 */ /* 0x000fe20008000000 */
[----:B------:R-:W-:Y:S11]  /*5900*/  @!P2 BRA `(.L_x_81) ;  /* 0x00000000002ca947 */ /* 0x000ff60003800000 */
[----:B------:R-:W-:Y:S01]  /*5910*/  ISETP.NE.U32.AND P3, PT, R68, RZ, PT ;  /* 0x000000ff4400720c */ /* 0x000fe20003f65070 */
[----:B------:R-:W-:Y:S03]  /*5920*/  IMAD.MOV.U32 R78, RZ, RZ, 0x1 ;  /* 0x00000001ff4e7424 */ /* 0x000fe600078e00ff */
[----:B------:R-:W-:Y:S11]  /*5930*/  ISETP.NE.AND.EX P3, PT, R69, RZ, PT, P3 ;  /* 0x000000ff4500720c */ /* 0x000ff60003f65330 */
[----:B------:R-:W-:Y:S02]  /*5940*/  @!UPT UIADD3 URZ, UPT, UPT, URZ, URZ, URZ ;  /* 0x000000fffffff290 */ /* 0x000fe4000fffe0ff */
[----:B------:R-:W1:Y:S01]  /*5950*/  @P3 LDC.64 R2, c[0x0][0x888] ;  /* 0x00022200ff023b82 */ /* 0x000e620000000a00 */
[----:B------:R-:W-:Y:S04]  /*5960*/  @P3 IMAD R0, R70, UR60, RZ ;  /* 0x0000003c46003c24 */ /* 0x000fe8000f8e02ff */
[----:B-1----:R-:W-:Y:S04]  /*5970*/  @P3 IMAD.WIDE R2, R0, 0x4, R2 ;  /* 0x0000000400023825 */ /* 0x002fe800078e0202 */
[----:B------:R-:W-:Y:S01]  /*5980*/  HFMA2 R0, -RZ, RZ, 0, 5.9604644775390625e-08 ;  /* 0x00000001ff007431 */ /* 0x000fe200000001ff */
[----:B-----5:R1:W5:Y:S04]  /*5990*/  @P3 LDG.E R51, desc[UR46][R2.64] ;  /* 0x0000002e02333981 */ /* 0x020368000c1e1900 */
[----:B------:R-:W-:Y:S01]  /*59a0*/  @!P3 PRMT R78, R0, 0x7610, R78 ;  /* 0x00007610004eb816 */ /* 0x000fe2000000004e */
[----:B-1----:R-:W2:Y:S06]  /*59b0*/  @!P3 LDC R51, c[0x0][0x880] ;  /* 0x00022000ff33bb82 */ /* 0x002eac0000000800 */
.L_x_81:
[----:B------:R-:W-:Y:S05]  /*59c0*/  @!P4 BRA `(.L_x_82) ;  /* 0x000000000020c947 */ /* 0x000fea0003800000 */
[----:B------:R-:W-:Y:S04]  /*59d0*/  ISETP.NE.U32.AND P3, PT, R64, RZ, PT ;  /* 0x000000ff4000720c */ /* 0x000fe80003f65070 */
[----:B------:R-:W-:Y:S11]  /*59e0*/  ISETP.NE.AND.EX P3, PT, R65, RZ, PT, P3 ;  /* 0x000000ff4100720c */ /* 0x000ff60003f65330 */
[----:B------:R-:W-:Y:S02]  /*59f0*/  @!UPT UIADD3 URZ, UPT, UPT, URZ, URZ, URZ ;  /* 0x000000fffffff290 */ /* 0x000fe4000fffe0ff */
[----:B------:R-:W1:Y:S01]  /*5a00*/  @P3 LDC.64 R2, c[0x0][0x8a8] ;  /* 0x00022a00ff023b82 */ /* 0x000e620000000a00 */
[----:B------:R-:W-:Y:S04]  /*5a10*/  @P3 IMAD R0, R66, UR60, RZ ;  /* 0x0000003c42003c24 */ /* 0x000fe8000f8e02ff */
[----:B-1----:R-:W-:Y:S05]  /*5a20*/  @P3 IMAD.WIDE R2, R0, 0x4, R2 ;  /* 0x0000000400023825 */ /* 0x002fea00078e0202 */
[----:B-----5:R1:W5:Y:S02]  /*5a30*/  @P3 LDG.E R50, desc[UR46][R2.64] ;  /* 0x0000002e02323981 */ /* 0x020364000c1e1900 */
[----:B-1----:R-:W3:Y:S02]  /*5a40*/  @!P3 LDC R50, c[0x0][0x8a0] ;  /* 0x00022800ff32bb82 */ /* 0x002ee40000000800 */
.L_x_82:
[----:B--2--5:R-:W-:Y:S01]  /*5a50*/  @P0 FSETP.NEU.AND P4, PT, R51, RZ, PT ;  /* 0x000000ff3300020b */ /* 0x024fe20003f8d000 */
[----:B------:R-:W-:Y:S01]  /*5a60*/  IMAD.U32 R0, RZ, RZ, UR4 ;  /* 0x00000004ff007e24 */ /* 0x000fe2000f8e00ff */
[----:B------:R-:W-:Y:S01]  /*5a70*/  @P0 LOP3.LUT P3, RZ, R78, 0xff, RZ, 0xc0, !PT ;  /* 0x000000ff4eff0812 */ /* 0x000fe2000786c0ff */
[----:B------:R-:W-:Y:S01]  /*5a80*/  BSSY B1, `(.L_x_83) ;  /* 0x0000034000017945 */ /* 0x000fe20003800000 */
[----:B------:R-:W-:Y:S02]  /*5a90*/  @P0 SEL R2, RZ, 0xffffffff, P4 ;  /* 0xffffffffff020807 */ /* 0x000fe40002000000 */
[----:B------:R-:W-:Y:S02]  /*5aa0*/  CS2R R62, SRZ ;  /* 0x00000000003e7805 */ /* 0x000fe4000001ff00 */
[----:B------:R-:W-:Y:S02]  /*5ab0*/  LEA R17, R49, UR36, 0x3 ;  /* 0x0000002431117c11 */ /* 0x000fe4000f8e18ff */
[----:B------:R-:W-:Y:S02]  /*5ac0*/  CS2R R60, SRZ ;  /* 0x00000000003c7805 */ /* 0x000fe4000001ff00 */
[----:B------:R-:W-:Y:S01]  /*5ad0*/  @P1 SEL R2, R0, R2, !P3 ;  /* 0x0000000200021207 */ /* 0x000fe20005800000 */
[----:B------:R-:W-:Y:S01]  /*5ae0*/  IMAD.U32 R0, RZ, RZ, UR38 ;  /* 0x00000026ff007e24 */ /* 0x000fe2000f8e00ff */
[----:B------:R-:W-:Y:S02]  /*5af0*/  PLOP3.LUT P4, PT, PT, PT, PT, 0x8, 0x80 ;  /* 0x000000000080781c */ /* 0x000fe40003f8e170 */
[----:B------:R-:W-:Y:S02]  /*5b00*/  CS2R R54, SRZ ;  /* 0x0000000000367805 */ /* 0x000fe4000001ff00 */
[----:B------:R-:W-:Y:S02]  /*5b10*/  @P0 LOP3.LUT R2, R2, 0x1, RZ, 0xc0, !PT ;  /* 0x0000000102020812 */ /* 0x000fe400078ec0ff */
[----:B------:R-:W-:Y:S02]  /*5b20*/  CS2R R52, SRZ ;  /* 0x0000000000347805 */ /* 0x000fe4000001ff00 */
[----:B------:R-:W-:Y:S02]  /*5b30*/  LEA R0, R0, UR36, 0x3 ;  /* 0x0000002400007c11 */ /* 0x000fe4000f8e18ff */
[----:B------:R-:W-:Y:S02]  /*5b40*/  CS2R R58, SRZ ;  /* 0x00000000003a7805 */ /* 0x000fe4000001ff00 */
[----:B------:R-:W-:Y:S02]  /*5b50*/  ISETP.NE.U32.OR P5, PT, R2, 0x1, !P0 ;  /* 0x000000010200780c */ /* 0x000fe400047a5470 */
[----:B------:R-:W-:Y:S02]  /*5b60*/  CS2R R56, SRZ ;  /* 0x0000000000387805 */ /* 0x000fe4000001ff00 */
[----:B------:R-:W-:Y:S02]  /*5b70*/  LOP3.LUT R2, R88, 0x1, RZ, 0x3c, !PT ;  /* 0x0000000158027812 */ /* 0x000fe400078e3cff */
[----:B------:R-:W-:Y:S07]  /*5b80*/  P2R R92, PR, RZ, 0x20 ;  /* 0x00000020ff5c7803 */ /* 0x000fee0000000000 */
[----:B------:R-:W-:Y:S04]  /*5b90*/  @P5 SHF.L.U32 R3, R2, 0x1f, RZ ;  /* 0x0000001f02035819 */ /* 0x000fe800000006ff */
[----:B------:R1:W2:Y:S02]  /*5ba0*/  @P5 SYNCS.PHASECHK.TRANS64.TRYWAIT P0, [R0+URZ+0x30], R3 ;  /* 0x00003003000055a7 */ /* 0x0002a400080011ff */
[----:B-1----:R-:W-:Y:S04]  /*5bb0*/  SHF.L.U32 R3, R87, 0x1f, RZ ;  /* 0x0000001f57037819 */ /* 0x002fe800000006ff */
[----:B------:R1:W4:Y:S01]  /*5bc0*/  SYNCS.PHASECHK.TRANS64.TRYWAIT P3, [R17+URZ+0x80], R3 ;  /* 0x00008003110075a7 */ /* 0x00032200080611ff */
[----:B--2---:R-:W-:Y:S01]  /*5bd0*/  @P5 PLOP3.LUT P4, PT, P0, PT, PT, 0x8, 0x80 ;  /* 0x000000000080581c */ /* 0x004fe2000078e170 */
[----:B------:R-:W-:Y:S01]  /*5be0*/  @!UPT UIADD3 URZ, UPT, UPT, URZ, URZ, URZ ;  /* 0x000000fffffff290 */ /* 0x000fe2000fffe0ff */
[----:B-1----:R-:W-:Y:S11]  /*5bf0*/  @!P5 BRA `(.L_x_84) ;  /* 0x000000000070d947 */ /* 0x002ff60003800000 */
[----:B------:R-:W-:Y:S01]  /*5c00*/  ISETP.NE.U32.AND P0, PT, RZ, UR42, PT ;  /* 0x0000002aff007c0c */ /* 0x000fe2000bf05070 */
[----:B------:R-:W-:Y:S01]  /*5c10*/  BSSY B0, `(.L_x_85) ;  /* 0x000000e000007945 */ /* 0x000fe20003800000 */
[----:B------:R-:W-:Y:S02]  /*5c20*/  FSETP.NEU.AND P1, PT, R51, RZ, PT ;  /* 0x000000ff3300720b */ /* 0x000fe40003f2d000 */
[----:B------:R-:W-:Y:S02]  /*5c30*/  ISETP.NE.AND.EX P0, PT, RZ, UR43, PT, P0 ;  /* 0x0000002bff007c0c */ /* 0x000fe4000bf05300 */
[----:B------:R-:W-:Y:S02]  /*5c40*/  SEL R4, RZ, 0xffffffff, P1 ;  /* 0xffffffffff047807 */ /* 0x000fe40000800000 */
[----:B------:R-:W-:Y:S02]  /*5c50*/  LOP3.LUT P1, RZ, R78, 0xff, RZ, 0xc0, !PT ;  /* 0x000000ff4eff7812 */ /* 0x000fe4000782c0ff */
[----:B------:R-:W-:Y:S04]  /*5c60*/  SEL R5, RZ, 0xffffffff, P0 ;  /* 0xffffffffff057807 */ /* 0x000fe80000000000 */
[----:B------:R-:W-:Y:S04]  /*5c70*/  @P2 SEL R4, R5, R4, !P1 ;  /* 0x0000000405042207 */ /* 0x000fe80004800000 */
[----:B------:R-:W-:Y:S04]  /*5c80*/  LOP3.LUT R4, R4, 0x1, RZ, 0xc0, !PT ;  /* 0x0000000104047812 */ /* 0x000fe800078ec0ff */
[----:B------:R-:W-:Y:S01]  /*5c90*/  ISETP.NE.U32.AND P0, PT, R4, 0x1, PT ;  /* 0x000000010400780c */ /* 0x000fe20003f05070 */
[----:B------:R-:W-:Y:S01]  /*5ca0*/  IMAD.U32 R4, RZ, RZ, UR38 ;  /* 0x00000026ff047e24 */ /* 0x000fe2000f8e00ff */
[----:B------:R-:W-:Y:S11]  /*5cb0*/  @!P4 BRA `(.L_x_86) ;  /* 0x00000000000cc947 */ /* 0x000ff60003800000 */
[----:B------:R-:W-:Y:S04]  /*5cc0*/  SHF.L.U32 R2, R2, 0x1f, RZ ;  /* 0x0000001f02027819 */ /* 0x000fe800000006ff */
[----:B------:R-:W1:Y:S02]  /*5cd0*/  SYNCS.PHASECHK.TRANS64.TRYWAIT P1, [R0+URZ+0x30], R2 ;  /* 0x00003002000075a7 */ /* 0x000e6400080211ff */
[----:B-1----:R-:W-:Y:S05]  /*5ce0*/  @!P1 BRA `(.L_x_87) ;  /* 0x00000018004c9947 */ /* 0x002fea0003800000 */
.L_x_86:
[----:B------:R-:W-:Y:S05]  /*5cf0*/  BSYNC B0 ;  /* 0x0000000000007941 */ /* 0x000fea0003800000 */
.L_x_85:
[----:B-1----:R-:W-:Y:S01]  /*5d00*/  @P0 IMAD R0, R4, 0xc00, R82 ;  /* 0x00000c0004000824 */ /* 0x002fe200078e0252 */
[----:B------:R-:W-:Y:S02]  /*5d10*/  CS2R R58, SRZ ;  /* 0x00000000003a7805 */ /* 0x000fe4000001ff00 */
[----:B------:R-:W-:Y:S02]  /*5d20*/  CS2R R56, SRZ ;  /* 0x0000000000387805 */ /* 0x000fe4000001ff00 */
[----:B------:R-:W-:Y:S02]  /*5d30*/  CS2R R54, SRZ ;  /* 0x0000000000367805 */ /* 0x000fe4000001ff00 */
[----:B------:R-:W-:Y:S01]  /*5d40*/  CS2R R52, SRZ ;  /* 0x0000000000347805 */ /* 0x000fe2000001ff00 */
[----:B------:R-:W-:Y:S01]  /*5d50*/  IMAD.MOV.U32 R62, RZ, RZ, RZ ;  /* 0x000000ffff3e7224 */ /* 0x000fe200078e00ff */
[----:B------:R-:W-:Y:S02]  /*5d60*/  CS2R R60, SRZ ;  /* 0x00000000003c7805 */ /* 0x000fe4000001ff00 */
[----:B------:R-:W-:Y:S01]  /*5d70*/  @P0 LEA R0, R0, UR36, 0x1 ;  /* 0x0000002400000c11 */ /* 0x000fe2000f8e08ff */
[----:B------:R-:W-:Y:S05]  /*5d80*/  @P0 WARPSYNC.ALL ;  /* 0x0000000000000948 */ /* 0x000fea0003800000 */
[----:B------:R1:W2:Y:S04]  /*5d90*/  @P0 LDSM.16.M88.4 R56, [R0+0x200] ;  /* 0x000200000038083b */ /* 0x0002a80000000200 */
[----:B------:R1:W1:Y:S04]  /*5da0*/  @P0 LDSM.16.M88.4 R52, [R0+0xa00] ;  /* 0x000a00000034083b */ /* 0x0002680000000200 */
[----:B------:R1:W1:Y:S02]  /*5db0*/  @P0 LDSM.16.M88.4 R60, [R0+0x1200] ;  /* 0x00120000003c083b */ /* 0x0002640000000200 */
.L_x_84:
[----:B------:R-:W-:Y:S05]  /*5dc0*/  BSYNC B1 ;  /* 0x0000000000017941 */ /* 0x000fea0003800000 */
.L_x_83:
[C---:B------:R-:W-:Y:S04]  /*5dd0*/  LEA.HI R2, R49.reuse, R49, RZ, 0x1 ;  /* 0x0000003131027211 */ /* 0x040fe800078f08ff */
[----:B-1----:R-:W-:Y:S02]  /*5de0*/  SHF.R.U32.HI R0, RZ, 0x1, R2 ;  /* 0x00000001ff007819 */ /* 0x002fe40000011602 */
[----:B------:R-:W-:Y:S03]  /*5df0*/  LOP3.LUT R2, R2, 0xffe, RZ, 0xc0, !PT ;  /* 0x00000ffe02027812 */ /* 0x000fe600078ec0ff */
[----:B------:R-:W-:Y:S02]  /*5e00*/  IMAD R0, R0, 0x30, R16 ;  /* 0x0000003000007824 */ /* 0x000fe400078e0210 */
[----:B------:R-:W-:Y:S04]  /*5e10*/  IMAD.IADD R2, R49, 0x1, -R2 ;  /* 0x0000000131027824 */ /* 0x000fe800078e0a02 */
[----:B------:R-:W-:Y:S05]  /*5e20*/  IMAD R2, R2, 0x100000, R0 ;  /* 0x0010000002027824 */ /* 0x000fea00078e0200 */
[----:B------:R-:W-:Y:S04]  /*5e30*/  SHF.R.U32.HI R0, RZ, 0x15, R2 ;  /* 0x00000015ff007819 */ /* 0x000fe80000011602 */
[----:B------:R-:W-:Y:S01]  /*5e40*/  LOP3.LUT P0, RZ, R0, 0x3, R83, 0x48, !PT ;  /* 0x0000000300ff7812 */ /* 0x000fe20007804853 */
[----:B------:R-:W-:Y:S01]  /*5e50*/  @!UPT UIADD3 URZ, UPT, UPT, URZ, URZ, URZ ;  /* 0x000000fffffff290 */ /* 0x000fe2000fffe0ff */
[----:B----4-:R-:W-:Y:S11]  /*5e60*/  @P3 BRA `(.L_x_88) ;  /* 0x0000000000083947 */ /* 0x010ff60003800000 */
[----:B------:R-:W1:Y:S02]  /*5e70*/  SYNCS.PHASECHK.TRANS64.TRYWAIT P1, [R17+URZ+0x80], R3 ;  /* 0x00008003110075a7 */ /* 0x000e6400080211ff */
[----:B-1----:R-:W-:Y:S05]  /*5e80*/  @!P1 BRA `(.L_x_89) ;  /* 0x0000001400f89947 */ /* 0x002fea0003800000 */
.L_x_88:
[----:B------:R-:W-:Y:S05]  /*5e90*/  @!P0 BRA `(.L_x_90) ;  /* 0x0000000000408947 */ /* 0x000fea0003800000 */
[----:B------:R-:W4:Y:S01]  /*5ea0*/  LDCU.64 UR8, c[0x4][0x70] ;  /* 0x01000e00ff0877ac */ /* 0x000f220008000a00 */
[----:B------:R-:W-:Y:S01]  /*5eb0*/  MOV R15, 0x0 ;  /* 0x00000000000f7802 */ /* 0x000fe20000000f00 */
[----:B------:R-:W-:Y:S02]  /*5ec0*/  HFMA2 R12, -RZ, RZ, 0, 5.9604644775390625e-08 ;  /* 0x00000001ff0c7431 */ /* 0x000fe400000001ff */
[----:B------:R-:W-:Y:S02]  /*5ed0*/  IMAD.MOV.U32 R8, RZ, RZ, 0x192 ;  /* 0x00000192ff087424 */ /* 0x000fe400078e00ff */
[----:B------:R-:W-:Y:S01]  /*5ee0*/  IMAD.MOV.U32 R13, RZ, RZ, RZ ;  /* 0x000000ffff0d7224 */ /* 0x000fe200078e00ff */
[----:B------:R-:W5:Y:S01]  /*5ef0*/  LDCU.64 UR6, c[0x4][0x78] ;  /* 0x01000f00ff0677ac */ /* 0x000f620008000a00 */
[----:B------:R-:W1:Y:S01]  /*5f00*/  LDC.64 R14, c[0x4][R15] ;  /* 0x010000000f0e7b82 */ /* 0x000e620000000a00 */
[----:B------:R-:W2:Y:S01]  /*5f10*/  LDCU.64 UR4, c[0x4][0x10] ;  /* 0x01000200ff0477ac */ /* 0x000ea20008000a00 */
[----:B----4-:R-:W-:Y:S01]  /*5f20*/  MOV R5, UR9 ;  /* 0x0000000900057c02 */ /* 0x010fe20008000f00 */
[----:B------:R-:W-:Y:S01]  /*5f30*/  IMAD.U32 R4, RZ, RZ, UR8 ;  /* 0x00000008ff047e24 */ /* 0x000fe2000f8e00ff */
[----:B-----5:R-:W-:Y:S01]  /*5f40*/  MOV R7, UR7 ;  /* 0x0000000700077c02 */ /* 0x020fe20008000f00 */
[----:B------:R-:W-:Y:S01]  /*5f50*/  IMAD.U32 R6, RZ, RZ, UR6 ;  /* 0x00000006ff067e24 */ /* 0x000fe2000f8e00ff */
[----:B--2---:R-:W-:Y:S01]  /*5f60*/  MOV R11, UR5 ;  /* 0x00000005000b7c02 */ /* 0x004fe20008000f00 */
[----:B------:R-:W-:Y:S02]  /*5f70*/  IMAD.U32 R10, RZ, RZ, UR4 ;  /* 0x00000004ff0a7e24 */ /* 0x000fe4000f8e00ff */
[----:B------:R-:W-:Y:S07]  /*5f80*/  LEPC R20, `(.L_x_90) ;  /* 0x000000001014794e */ /* 0x000fee0000000000 */
[----:B-1-3--:R-:W-:Y:S05]  /*5f90*/  CALL.ABS.NOINC R14 ;  /* 0x000000000e007343 */ /* 0x00afea0003c00000 */
.L_x_90:
[----:B------:R-:W-:Y:S05]  /*5fa0*/  WARPSYNC.ALL ;  /* 0x0000000000007948 */ /* 0x000fea0003800000 */
[C---:B------:R-:W-:Y:S01]  /*5fb0*/  R2UR UR4, R2.reuse ;  /* 0x00000000020472ca */ /* 0x040fe200000e0000 */
[----:B------:R-:W-:Y:S05]  /*5fc0*/  VIADD R0, R2, 0x10 ;  /* 0x0000001002007836 */ /* 0x000fea0000000000 */
[----:B------:R-:W-:Y:S04]  /*5fd0*/  SHF.R.U32.HI R0, RZ, 0x15, R0 ;  /* 0x00000015ff007819 */ /* 0x000fe80000011600 */
[----:B------:R-:W-:Y:S03]  /*5fe0*/  LOP3.LUT P0, RZ, R0, 0x3, R83, 0x48, !PT ;  /* 0x0000000300ff7812 */ /* 0x000fe60007804853 */
[----:B------:R-:W4:Y:S10]  /*5ff0*/  LDTM.16dp256bit.x2 R32, tmem[UR4] ;  /* 0x00000004002079ee */ /* 0x000f3400080a0000 */
[----:B----4-:R-:W-:Y:S05]  /*6000*/  @!P0 BRA `(.L_x_91) ;  /* 0x0000000000408947 */ /* 0x010fea0003800000 */
        /* <DEDUP_REMOVED lines=16> */
.L_x_91:
[----:B------:R-:W-:Y:S05]  /*6110*/  WARPSYNC.ALL ;  /* 0x0000000000007948 */ /* 0x000fea0003800000 */
[C---:B------:R-:W-:Y:S01]  /*6120*/  R2UR UR4, R2.reuse ;  /* 0x00000000020472ca */ /* 0x040fe200000e0000 */
[----:B------:R-:W-:Y:S05]  /*6130*/  VIADD R0, R2, 0x20 ;  /* 0x0000002002007836 */ /* 0x000fea0000000000 */
[----:B------:R-:W-:Y:S04]  /*6140*/  SHF.R.U32.HI R0, RZ, 0x15, R0 ;  /* 0x00000015ff007819 */ /* 0x000fe80000011600 */
[----:B------:R-:W-:Y:S03]  /*6150*/  LOP3.LUT P0, RZ, R0, 0x3, R83, 0x48, !PT ;  /* 0x0000000300ff7812 */ /* 0x000fe60007804853 */
[----:B------:R-:W4:Y:S10]  /*6160*/  LDTM.16dp256bit.x2 R24, tmem[UR4+0x10] ;  /* 0x00001004001879ee */ /* 0x000f3400080a0000 */
        /* <DEDUP_REMOVED lines=17> */
.L_x_92:
[----:B------:R-:W-:Y:S01]  /*6280*/  ISETP.NE.AND P0, PT, R89, RZ, PT ;  /* 0x000000ff5900720c */ /* 0x000fe20003f05270 */
[----:B------:R-:W-:Y:S05]  /*6290*/  WARPSYNC.ALL ;  /* 0x0000000000007948 */ /* 0x000fea0003800000 */
[----:B------:R-:W-:Y:S01]  /*62a0*/  R2UR UR4, R2 ;  /* 0x00000000020472ca */ /* 0x000fe200000e0000 */
[----:B---3--:R-:W-:Y:S01]  /*62b0*/  FMUL R0, R50, R32 ;  /* 0x0000002032007220 */ /* 0x008fe20000400000 */
[----:B--2---:R-:W-:Y:S01]  /*62c0*/  SHF.L.U32 R32, R56, 0x10, RZ ;  /* 0x0000001038207819 */ /* 0x004fe200000006ff */
[----:B------:R-:W-:Y:S01]  /*62d0*/  FMUL R2, R50, R33 ;  /* 0x0000002132027220 */ /* 0x000fe20000400000 */
[----:B------:R-:W-:Y:S01]  /*62e0*/  LOP3.LUT R33, R56, 0xffff0000, RZ, 0xc0, !PT ;  /* 0xffff000038217812 */ /* 0x000fe200078ec0ff */
[C---:B-1----:R-:W-:Y:S01]  /*62f0*/  FMUL R3, R50.reuse, R34 ;  /* 0x0000002232037220 */ /* 0x042fe20000400000 */
[C---:B------:R-:W-:Y:S01]  /*6300*/  SHF.L.U32 R34, R57.reuse, 0x10, RZ ;  /* 0x0000001039227819 */ /* 0x040fe200000006ff */
[C---:B------:R-:W-:Y:S01]  /*6310*/  FMUL R12, R50.reuse, R35 ;  /* 0x00000023320c7220 */ /* 0x040fe20000400000 */
[----:B------:R-:W-:Y:S01]  /*6320*/  LOP3.LUT R35, R57, 0xffff0000, RZ, 0xc0, !PT ;  /* 0xffff000039237812 */ /* 0x000fe200078ec0ff */
[----:B------:R-:W-:Y:S01]  /*6330*/  FMUL R13, R50, R36 ;  /* 0x00000024320d7220 */ /* 0x000fe20000400000 */
[----:B------:R-:W-:Y:S01]  /*6340*/  R2UR UR5, R17 ;  /* 0x00000000110572ca */ /* 0x000fe200000e0000 */
[----:B------:R-:W-:Y:S01]  /*6350*/  FFMA R0, R51, R32, R0 ;  /* 0x0000002033007223 */ /* 0x000fe20000000000 */
[----:B------:R-:W-:Y:S01]  /*6360*/  SHF.L.U32 R36, R58, 0x10, RZ ;  /* 0x000000103a247819 */ /* 0x000fe200000006ff */
[----:B------:R-:W1:Y:S01]  /*6370*/  LDTM.16dp256bit.x2 R4, tmem[UR4+0x20] ;  /* 0x00002004000479ee */ /* 0x000e6200080a0000 */
[----:B------:R-:W-:Y:S01]  /*6380*/  SHF.L.U32 R56, R61, 0x10, RZ ;  /* 0x000000103d387819 */ /* 0x000fe200000006ff */
[----:B------:R-:W-:Y:S01]  /*6390*/  FMUL R14, R50, R37 ;  /* 0x00000025320e7220 */ /* 0x000fe20000400000 */
[----:B------:R-:W-:Y:S01]  /*63a0*/  LOP3.LUT R37, R58, 0xffff0000, RZ, 0xc0, !PT ;  /* 0xffff00003a257812 */ /* 0x000fe200078ec0ff */
[C---:B------:R-:W-:Y:S01]  /*63b0*/  FMUL R15, R50.reuse, R38 ;  /* 0x00000026320f7220 */ /* 0x040fe20000400000 */
[----:B------:R-:W-:Y:S01]  /*63c0*/  SHF.L.U32 R38, R59, 0x10, RZ ;  /* 0x000000103b267819 */ /* 0x000fe200000006ff */
[----:B------:R-:W-:Y:S01]  /*63d0*/  FFMA R2, R51, R33, R2 ;  /* 0x0000002133027223 */ /* 0x000fe20000000002 */
[----:B------:R-:W-:Y:S01]  /*63e0*/  LOP3.LUT R57, R61, 0xffff0000, RZ, 0xc0, !PT ;  /* 0xffff00003d397812 */ /* 0x000fe200078ec0ff */
[----:B------:R-:W-:Y:S01]  /*63f0*/  FMUL R17, R50, R39 ;  /* 0x0000002732117220 */ /* 0x000fe20000400000 */
[----:B------:R-:W-:Y:S01]  /*6400*/  LOP3.LUT R39, R59, 0xffff0000, RZ, 0xc0, !PT ;  /* 0xffff00003b277812 */ /* 0x000fe200078ec0ff */
[C---:B------:R-:W-:Y:S01]  /*6410*/  FFMA R3, R51.reuse, R34, R3 ;  /* 0x0000002233037223 */ /* 0x040fe20000000003 */
[----:B------:R-:W-:Y:S01]  /*6420*/  F2FP.BF16.F32.PACK_AB R32, R2, R0 ;  /* 0x000000000220723e */ /* 0x000fe200000010ff */
[----:B------:R-:W-:Y:S01]  /*6430*/  FMUL R20, R50, R26 ;  /* 0x0000001a32147220 */ /* 0x000fe20000400000 */
[----:B------:R-:W-:Y:S01]  /*6440*/  SHF.L.U32 R26, R52, 0x10, RZ ;  /* 0x00000010341a7819 */ /* 0x000fe200000006ff */
[C---:B------:R-:W-:Y:S01]  /*6450*/  FFMA R12, R51.reuse, R35, R12 ;  /* 0x00000023330c7223 */ /* 0x040fe2000000000c */
[----:B------:R-:W-:Y:S01]  /*6460*/  MOV R0, UR38 ;  /* 0x0000002600007c02 */ /* 0x000fe20008000f00 */
[----:B------:R-:W-:Y:S01]  /*6470*/  FMUL R21, R50, R27 ;  /* 0x0000001b32157220 */ /* 0x000fe20000400000 */
[----:B------:R-:W-:Y:S01]  /*6480*/  LOP3.LUT R27, R52, 0xffff0000, RZ, 0xc0, !PT ;  /* 0xffff0000341b7812 */ /* 0x000fe200078ec0ff */
[----:B------:R-:W-:Y:S01]  /*6490*/  FFMA R13, R51, R36, R13 ;  /* 0x00000024330d7223 */ /* 0x000fe2000000000d */
[----:B------:R-:W-:Y:S01]  /*64a0*/  SHF.L.U32 R52, R55, 0x10, RZ ;  /* 0x0000001037347819 */ /* 0x000fe200000006ff */
[----:B------:R-:W-:Y:S01]  /*64b0*/  FMUL R18, R50, R24 ;  /* 0x0000001832127220 */ /* 0x000fe20000400000 */
[----:B------:R-:W-:Y:S01]  /*64c0*/  SHF.L.U32 R58, R62, 0x10, RZ ;  /* 0x000000103e3a7819 */ /* 0x000fe200000006ff */
[----:B------:R-:W-:Y:S01]  /*64d0*/  FMUL R22, R50, R28 ;  /* 0x0000001c32167220 */ /* 0x000fe20000400000 */
[----:B------:R-:W-:Y:S01]  /*64e0*/  SHF.L.U32 R28, R53, 0x10, RZ ;  /* 0x00000010351c7819 */ /* 0x000fe200000006ff */
[----:B------:R-:W-:Y:S01]  /*64f0*/  FFMA R14, R51, R37, R14 ;  /* 0x00000025330e7223 */ /* 0x000fe2000000000e */
[----:B------:R-:W-:Y:S01]  /*6500*/  LOP3.LUT R59, R62, 0xffff0000, RZ, 0xc0, !PT ;  /* 0xffff00003e3b7812 */ /* 0x000fe200078ec0ff */
[C---:B------:R-:W-:Y:S01]  /*6510*/  FMUL R19, R50.reuse, R25 ;  /* 0x0000001932137220 */ /* 0x040fe20000400000 */
[----:B------:R-:W-:Y:S01]  /*6520*/  LOP3.LUT R61, R63, 0xffff0000, RZ, 0xc0, !PT ;  /* 0xffff00003f3d7812 */ /* 0x000fe200078ec0ff */
[C---:B------:R-:W-:Y:S01]  /*6530*/  FMUL R23, R50.reuse, R29 ;  /* 0x0000001d32177220 */ /* 0x040fe20000400000 */
[----:B------:R-:W-:Y:S01]  /*6540*/  LOP3.LUT R29, R53, 0xffff0000, RZ, 0xc0, !PT ;  /* 0xffff0000351d7812 */ /* 0x000fe200078ec0ff */
[----:B------:R-:W-:Y:S01]  /*6550*/  FFMA R15, R51, R38, R15 ;  /* 0x00000026330f7223 */ /* 0x000fe2000000000f */
[----:B------:R-:W-:Y:S01]  /*6560*/  LOP3.LUT R53, R55, 0xffff0000, RZ, 0xc0, !PT ;  /* 0xffff000037357812 */ /* 0x000fe200078ec0ff */
[----:B------:R-:W-:Y:S01]  /*6570*/  FMUL R24, R50, R30 ;  /* 0x0000001e32187220 */ /* 0x000fe20000400000 */
[----:B------:R-:W-:Y:S01]  /*6580*/  SHF.L.U32 R30, R54, 0x10, RZ ;  /* 0x00000010361e7819 */ /* 0x000fe200000006ff */
[C---:B------:R-:W-:Y:S01]  /*6590*/  FFMA R17, R51.reuse, R39, R17 ;  /* 0x0000002733117223 */ /* 0x040fe20000000011 */
[----:B------:R-:W-:Y:S01]  /*65a0*/  LOP3.LUT R55, R60, 0xffff0000, RZ, 0xc0, !PT ;  /* 0xffff00003c377812 */ /* 0x000fe200078ec0ff */
[----:B------:R-:W-:Y:S01]  /*65b0*/  FMUL R25, R50, R31 ;  /* 0x0000001f32197220 */ /* 0x000fe20000400000 */
[----:B------:R-:W-:Y:S01]  /*65c0*/  LOP3.LUT R31, R54, 0xffff0000, RZ, 0xc0, !PT ;  /* 0xffff0000361f7812 */ /* 0x000fe200078ec0ff */
[C---:B------:R-:W-:Y:S01]  /*65d0*/  FFMA R18, R51.reuse, R26, R18 ;  /* 0x0000001a33127223 */ /* 0x040fe20000000012 */
[----:B------:R-:W-:Y:S01]  /*65e0*/  SHF.L.U32 R54, R60, 0x10, RZ ;  /* 0x000000103c367819 */ /* 0x000fe200000006ff */
[----:B------:R-:W-:Y:S01]  /*65f0*/  FFMA R19, R51, R27, R19 ;  /* 0x0000001b33137223 */ /* 0x000fe20000000013 */
[----:B------:R-:W-:Y:S01]  /*6600*/  SHF.L.U32 R60, R63, 0x10, RZ ;  /* 0x000000103f3c7819 */ /* 0x000fe200000006ff */
[C---:B------:R-:W-:Y:S01]  /*6610*/  FFMA R20, R51.reuse, R28, R20 ;  /* 0x0000001c33147223 */ /* 0x040fe20000000014 */
[C---:B------:R-:W-:Y:S01]  /*6620*/  FFMA R21, R51.reuse, R29, R21 ;  /* 0x0000001d33157223 */ /* 0x040fe20000000015 */
[C---:B------:R-:W-:Y:S01]  /*6630*/  FFMA R22, R51.reuse, R30, R22 ;  /* 0x0000001e33167223 */ /* 0x040fe20000000016 */
[----:B------:R-:W-:Y:S01]  /*6640*/  UIADD3 UR4, UPT, UPT, UR5, 0xa0, URZ ;  /* 0x000000a005047890 */ /* 0x000fe2000fffe0ff */
[C---:B-1----:R-:W-:Y:S01]  /*6650*/  FMUL R4, R50.reuse, R4 ;  /* 0x0000000432047220 */ /* 0x042fe20000400000 */
[C---:B------:R-:W-:Y:S01]  /*6660*/  FFMA R23, R51.reuse, R31, R23 ;  /* 0x0000001f33177223 */ /* 0x040fe20000000017 */
[C---:B------:R-:W-:Y:S01]  /*6670*/  FMUL R5, R50.reuse, R5 ;  /* 0x0000000532057220 */ /* 0x040fe20000400000 */
[C---:B------:R-:W-:Y:S01]  /*6680*/  FFMA R24, R51.reuse, R52, R24 ;  /* 0x0000003433187223 */ /* 0x040fe20000000018 */
[----:B------:R-:W-:Y:S01]  /*6690*/  FMUL R6, R50, R6 ;  /* 0x0000000632067220 */ /* 0x000fe20000400000 */
[C---:B------:R-:W-:Y:S01]  /*66a0*/  FFMA R25, R51.reuse, R53, R25 ;  /* 0x0000003533197223 */ /* 0x040fe20000000019 */
[----:B------:R-:W-:Y:S02]  /*66b0*/  IMAD R0, R0, 0xc00, R82 ;  /* 0x00000c0000007824 */ /* 0x000fe400078e0252 */
[C---:B------:R-:W-:Y:S01]  /*66c0*/  FMUL R7, R50.reuse, R7 ;  /* 0x0000000732077220 */ /* 0x040fe20000400000 */
[----:B------:R-:W-:Y:S01]  /*66d0*/  UPRMT UR4, UR37, 0x654, UR4 ;  /* 0x0000065425047896 */ /* 0x000fe20008000004 */
[C---:B------:R-:W-:Y:S01]  /*66e0*/  FFMA R4, R51.reuse, R54, R4 ;  /* 0x0000003633047223 */ /* 0x040fe20000000004 */
[C---:B------:R-:W-:Y:S01]  /*66f0*/  FMUL R8, R50.reuse, R8 ;  /* 0x0000000832087220 */ /* 0x040fe20000400000 */
[C---:B------:R-:W-:Y:S01]  /*6700*/  FFMA R5, R51.reuse, R55, R5 ;  /* 0x0000003733057223 */ /* 0x040fe20000000005 */
[C---:B------:R-:W-:Y:S01]  /*6710*/  FMUL R9, R50.reuse, R9 ;  /* 0x0000000932097220 */ /* 0x040fe20000400000 */
[C---:B------:R-:W-:Y:S01]  /*6720*/  FFMA R6, R51.reuse, R56, R6 ;  /* 0x0000003833067223 */ /* 0x040fe20000000006 */
[C---:B------:R-:W-:Y:S01]  /*6730*/  FMUL R10, R50.reuse, R10 ;  /* 0x0000000a320a7220 */ /* 0x040fe20000400000 */
[C---:B------:R-:W-:Y:S01]  /*6740*/  FFMA R7, R51.reuse, R57, R7 ;  /* 0x0000003933077223 */ /* 0x040fe20000000007 */
[----:B------:R-:W-:Y:S01]  /*6750*/  FMUL R11, R50, R11 ;  /* 0x0000000b320b7220 */ /* 0x000fe20000400000 */
[----:B------:R-:W-:Y:S01]  /*6760*/  F2FP.BF16.F32.PACK_AB R33, R12, R3 ;  /* 0x000000030c21723e */ /* 0x000fe200000010ff */
[C---:B------:R-:W-:Y:S01]  /*6770*/  FFMA R8, R51.reuse, R58, R8 ;  /* 0x0000003a33087223 */ /* 0x040fe20000000008 */
[----:B------:R-:W-:Y:S01]  /*6780*/  F2FP.BF16.F32.PACK_AB R34, R14, R13 ;  /* 0x0000000d0e22723e */ /* 0x000fe200000010ff */
[----:B------:R-:W-:Y:S01]  /*6790*/  FFMA R9, R51, R59, R9 ;  /* 0x0000003b33097223 */ /* 0x000fe20000000009 */
[----:B------:R-:W-:Y:S01]  /*67a0*/  F2FP.BF16.F32.PACK_AB R35, R17, R15 ;  /* 0x0000000f1123723e */ /* 0x000fe200000010ff */
[C---:B------:R-:W-:Y:S01]  /*67b0*/  FFMA R10, R51.reuse, R60, R10 ;  /* 0x0000003c330a7223 */ /* 0x040fe2000000000a */
[----:B------:R-:W-:Y:S01]  /*67c0*/  LEA R0, R0, UR36, 0x1 ;  /* 0x0000002400007c11 */ /* 0x000fe2000f8e08ff */
[----:B------:R-:W-:Y:S01]  /*67d0*/  FFMA R11, R51, R61, R11 ;  /* 0x0000003d330b7223 */ /* 0x000fe2000000000b */
[----:B------:R-:W-:Y:S01]  /*67e0*/  F2FP.BF16.F32.PACK_AB R12, R19, R18 ;  /* 0x00000012130c723e */ /* 0x000fe200000010ff */
[----:B------:R-:W-:Y:S01]  /*67f0*/  NOP ;  /* 0x0000000000007918 */ /* 0x000fe20000000000 */
[----:B------:R-:W-:Y:S01]  /*6800*/  F2FP.BF16.F32.PACK_AB R13, R21, R20 ;  /* 0x00000014150d723e */ /* 0x000fe200000010ff */
[----:B------:R-:W-:Y:S01]  /*6810*/  SYNCS.ARRIVE.TRANS64.RED.A1T0 RZ, [UR4], RZ ;  /* 0x000000ffffff79a7 */ /* 0x000fe20008100404 */
[----:B------:R1:W-:Y:S01]  /*6820*/  STSM.16.M88.4 [R0+0x200], R32 ;  /* 0x0002002000007844 */ /* 0x0003e20000000200 */
[----:B------:R-:W-:Y:S01]  /*6830*/  F2FP.BF16.F32.PACK_AB R14, R23, R22 ;  /* 0x00000016170e723e */ /* 0x000fe200000010ff */
[----:B------:R-:W-:Y:S01]  /*6840*/  UIADD3 UR7, UPT, UPT, UR38, 0x1, URZ ;  /* 0x0000000126077890 */ /* 0x000fe2000fffe0ff */
[----:B------:R-:W-:Y:S01]  /*6850*/  F2FP.BF16.F32.PACK_AB R15, R25, R24 ;  /* 0x00000018190f723e */ /* 0x000fe200000010ff */
[----:B------:R-:W-:Y:S01]  /*6860*/  BSSY.RECONVERGENT B0, `(.L_x_93) ;  /* 0x0000024000007945 */ /* 0x000fe20003800200 */
[----:B------:R-:W-:Y:S02]  /*6870*/  F2FP.BF16.F32.PACK_AB R4, R5, R4 ;  /* 0x000000040504723e */ /* 0x000fe400000010ff */
[----:B------:R-:W-:Y:S01]  /*6880*/  F2FP.BF16.F32.PACK_AB R5, R7, R6 ;  /* 0x000000060705723e */ /* 0x000fe200000010ff */
[----:B------:R1:W-:Y:S01]  /*6890*/  STSM.16.M88.4 [R0+0xa00], R12 ;  /* 0x000a000c00007844 */ /* 0x0003e20000000200 */
[----:B------:R-:W-:Y:S02]  /*68a0*/  F2FP.BF16.F32.PACK_AB R6, R9, R8 ;  /* 0x000000080906723e */ /* 0x000fe400000010ff */
[----:B------:R-:W-:Y:S05]  /*68b0*/  F2FP.BF16.F32.PACK_AB R7, R11, R10 ;  /* 0x0000000a0b07723e */ /* 0x000fea00000010ff */
[----:B------:R1:W-:Y:S01]  /*68c0*/  STSM.16.M88.4 [R0+0x1200], R4 ;  /* 0x0012000400007844 */ /* 0x0003e20000000200 */
[----:B------:R-:W-:Y:S01]  /*68d0*/  @!PT LDS RZ, [RZ] ;  /* 0x00000000fffff984 */ /* 0x000fe20000000800 */
[----:B------:R-:W-:Y:S01]  /*68e0*/  @!PT LDS RZ, [RZ] ;  /* 0x00000000fffff984 */ /* 0x000fe20000000800 */
[----:B------:R-:W-:Y:S01]  /*68f0*/  @!PT LDS RZ, [RZ] ;  /* 0x00000000fffff984 */ /* 0x000fe20000000800 */
[----:B------:R-:W-:Y:S01]  /*6900*/  @!PT LDS RZ, [RZ] ;  /* 0x00000000fffff984 */ /* 0x000fe20000000800 */
[----:B------:R2:W-:Y:S07]  /*6910*/  MEMBAR.ALL.CTA ;  /* 0x0000000000007992 */ /* 0x0005ee0000008000 */
[----:B--2---:R-:W2:Y:S02]  /*6920*/  FENCE.VIEW.ASYNC.S ;  /* 0x00000000000073c6 */ /* 0x004ea40000000000 */
[----:B--2---:R-:W-:Y:S06]  /*6930*/  BAR.SYNC.DEFER_BLOCKING 0x1, 0x80 ;  /* 0x0042000000007b1d */ /* 0x004fec0000010000 */
[----:B------:R-:W-:Y:S05]  /*6940*/  @P0 BRA `(.L_x_94) ;  /* 0x0000000000540947 */ /* 0x000fea0003800000 */
[----:B------:R-:W-:Y:S01]  /*6950*/  R2UR UR5, R76 ;  /* 0x000000004c0572ca */ /* 0x000fe200000e0000 */
[----:B------:R-:W-:Y:S01]  /*6960*/  UIADD3 UR4, UP0, UPT, UR44, 0x680, URZ ;  /* 0x000006802c047890 */ /* 0x000fe2000ff1e0ff */
[----:B------:R-:W-:Y:S01]  /*6970*/  R2UR UR10, R77 ;  /* 0x000000004d0a72ca */ /* 0x000fe200000e0000 */
[----:B------:R-:W-:Y:S01]  /*6980*/  UIMAD UR6, UR38, 0x1800, UR36 ;  /* 0x00001800260678a4 */ /* 0x000fe2000f8e0224 */
[----:B------:R-:W-:Y:S01]  /*6990*/  UMOV UR11, UR60 ;  /* 0x0000003c000b7c82 */ /* 0x000fe20008000000 */
[----:B------:R-:W-:Y:S02]  /*69a0*/  UMOV UR19, UR60 ;  /* 0x0000003c00137c82 */ /* 0x000fe40008000000 */
[----:B------:R-:W-:Y:S02]  /*69b0*/  UIADD3 UR8, UPT, UPT, UR6, 0x200, URZ ;  /* 0x0000020006087890 */ /* 0x000fe4000fffe0ff */
[----:B------:R-:W-:Y:S02]  /*69c0*/  UIADD3 UR16, UPT, UPT, UR6, 0xa00, URZ ;  /* 0x00000a0006107890 */ /* 0x000fe4000fffe0ff */
[----:B------:R-:W-:Y:S02]  /*69d0*/  UIADD3 UR12, UPT, UPT, UR6, 0x1200, URZ ;  /* 0x00001200060c7890 */ /* 0x000fe4000fffe0ff */
[----:B------:R-:W-:Y:S02]  /*69e0*/  UIMAD UR9, UR5, 0x30, URZ ;  /* 0x00000030050978a4 */ /* 0x000fe4000f8e02ff */
[----:B------:R-:W-:Y:S02]  /*69f0*/  UIADD3.X UR5, UPT, UPT, URZ, UR45, URZ, UP0, !UPT ;  /* 0x0000002dff057290 */ /* 0x000fe400087fe4ff */
[----:B------:R-:W-:Y:S02]  /*6a00*/  USHF.L.U32 UR10, UR10, 0x6, URZ ;  /* 0x000000060a0a7899 */ /* 0x000fe400080006ff */
[----:B------:R-:W-:Y:S02]  /*6a10*/  UIADD3 UR17, UPT, UPT, UR9, 0x10, URZ ;  /* 0x0000001009117890 */ /* 0x000fe4000fffe0ff */
[----:B------:R-:W-:Y:S01]  /*6a20*/  UIADD3 UR13, UPT, UPT, UR9, 0x20, URZ ;  /* 0x00000020090d7890 */ /* 0x000fe2000fffe0ff */
[----:B------:R-:W-:Y:S02]  /*6a30*/  UMOV UR15, UR60 ;  /* 0x0000003c000f7c82 */ /* 0x000fe40008000000 */
[----:B------:R-:W-:Y:S01]  /*6a40*/  UMOV UR18, UR10 ;  /* 0x0000000a00127c82 */ /* 0x000fe20008000000 */
[----:B------:R-:W-:Y:S01]  /*6a50*/  UMOV UR14, UR10 ;  /* 0x0000000a000e7c82 */ /* 0x000fe20008000000 */
[----:B------:R2:W-:Y:S02]  /*6a60*/  UTMASTG.3D [UR8], [UR4] ;  /* 0x00000008040073b5 */ /* 0x0005e40008010000 */
[----:B------:R2:W-:Y:S02]  /*6a70*/  UTMASTG.3D [UR16], [UR4] ;  /* 0x00000010040073b5 */ /* 0x0005e40008010000 */
[----:B------:R2:W-:Y:S02]  /*6a80*/  UTMASTG.3D [UR12], [UR4] ;  /* 0x0000000c040073b5 */ /* 0x0005e40008010000 */
[----:B--2---:R0:W-:Y:S02]  /*6a90*/  UTMACMDFLUSH ;  /* 0x00000000000079b7 */ /* 0x0041e40000000000 */
.L_x_94:
[----:B------:R-:W-:Y:S05]  /*6aa0*/  BSYNC.RECONVERGENT B0 ;  /* 0x0000000000007941 */ /* 0x000fea0003800200 */
.L_x_93:
[----:B------:R-:W-:Y:S04]  /*6ab0*/  BSSY.RECONVERGENT B0, `(.L_x_95) ;  /* 0x0000003000007945 */ /* 0x000fe80003800200 */
[----:B------:R-:W-:Y:S05]  /*6ac0*/  @P0 BRA `(.L_x_96) ;  /* 0x0000000000040947 */ /* 0x000fea0003800000 */
[----:B------:R-:W-:Y:S04]  /*6ad0*/  DEPBAR.LE SB0, 0x0 ;  /* 0x000080000000791a */ /* 0x000fe80000000000 */
.L_x_96:
[----:B------:R-:W-:Y:S05]  /*6ae0*/  BSYNC.RECONVERGENT B0 ;  /* 0x0000000000007941 */ /* 0x000fea0003800200 */
.L_x_95:
[----:B------:R-:W-:Y:S01]  /*6af0*/  BAR.SYNC.DEFER_BLOCKING 0x1, 0x80 ;  /* 0x0042000000007b1d */ /* 0x000fe20000010000 */
[----:B------:R-:W-:Y:S01]  /*6b00*/  UIADD3 UR39, UPT, UPT, UR39, 0x1, URZ ;  /* 0x0000000127277890 */ /* 0x000fe2000fffe0ff */
[----:B------:R-:W-:Y:S03]  /*6b10*/  IADD3 R49, PT, PT, R49, 0x1, RZ ;  /* 0x0000000131317810 */ /* 0x000fe60007ffe0ff */
[----:B------:R-:W-:Y:S09]  /*6b20*/  UISETP.NE.AND UP0, UPT, UR39, URZ, UPT ;  /* 0x000000ff2700728c */ /* 0x000ff2000bf05270 */
[----:B------:R-:W-:Y:S05]  /*6b30*/  BRA.U !UP0, `(.L_x_97) ;  /* 0x0000000108287547 */ /* 0x000fea000b800000 */
[----:B------:R-:W-:Y:S01]  /*6b40*/  ISETP.NE.AND P0, PT, R92, RZ, PT ;  /* 0x000000ff5c00720c */ /* 0x000fe20003f05270 */
[----:B-1----:R-:W-:Y:S11]  /*6b50*/  IMAD.U32 R0, RZ, RZ, UR37 ;  /* 0x00000025ff007e24 */ /* 0x002ff6000f8e00ff */
[----:B------:R-:W-:Y:S01]  /*6b60*/  @!UPT UIADD3 URZ, UPT, UPT, URZ, URZ, URZ ;  /* 0x000000fffffff290 */ /* 0x000fe2000fffe0ff */
[C---:B------:R-:W-:Y:S01]  /*6b70*/  @P0 LEA R2, R85.reuse, UR36, 0x3 ;  /* 0x0000002455020c11 */ /* 0x040fe2000f8e18ff */
[----:B------:R-:W-:Y:S04]  /*6b80*/  VIADD R85, R85, 0x1 ;  /* 0x0000000155557836 */ /* 0x000fe80000000000 */
[----:B------:R-:W-:Y:S05]  /*6b90*/  @P0 VIADD R2, R2, 0x40 ;  /* 0x0000004002020836 */ /* 0x000fea0000000000 */
[----:B------:R-:W-:Y:S04]  /*6ba0*/  @P0 PRMT R0, R0, 0x654, R2 ;  /* 0x0000065400000816 */ /* 0x000fe80000000002 */
[----:B------:R2:W-:Y:S01]  /*6bb0*/  @P0 SYNCS.ARRIVE.TRANS64.RED.A1T0 RZ, [R0+URZ], RZ ;  /* 0x000000ff00ff09a7 */ /* 0x0005e200081004ff */
[C---:B------:R-:W-:Y:S04]  /*6bc0*/  ISETP.NE.AND P0, PT, R85.reuse, 0x2, PT ;  /* 0x000000025500780c */ /* 0x040fe80003f05270 */
[----:B------:R-:W-:Y:S09]  /*6bd0*/  SEL R85, R85, RZ, P0 ;  /* 0x000000ff55557207 */ /* 0x000ff20000000000 */
.L_x_97:
[----:B------:R-:W-:Y:S01]  /*6be0*/  ISETP.NE.AND P2, PT, R90, RZ, PT ;  /* 0x000000ff5a00720c */ /* 0x000fe20003f45270 */
[----:B------:R-:W-:Y:S01]  /*6bf0*/  UISETP.NE.AND UP0, UPT, UR7, 0x2, UPT ;  /* 0x000000020700788c */ /* 0x000fe2000bf05270 */
[----:B------:R-:W-:Y:S01]  /*6c00*/  ISETP.NE.AND P0, PT, R91, 0x2, PT ;  /* 0x000000025b00780c */ /* 0x000fe20003f05270 */
[----:B------:R-:W-:Y:S01]  /*6c10*/  IMAD.IADD R76, R47, 0x1, R74 ;  /* 0x000000012f4c7824 */ /* 0x000fe200078e024a */
[----:B------:R-:W-:Y:S01]  /*6c20*/  ISETP.NE.AND P1, PT, R49, 0x4, PT ;  /* 0x000000043100780c */ /* 0x000fe20003f25270 */
[----:B------:R-:W-:Y:S01]  /*6c30*/  USEL UR4, URZ, 0x1, UP0 ;  /* 0x00000001ff047887 */ /* 0x000fe20008000000 */
[----:B------:R-:W-:Y:S01]  /*6c40*/  SEL R2, RZ, 0x1, P0 ;  /* 0x00000001ff027807 */ /* 0x000fe20000000000 */
[----:B------:R-:W-:Y:S01]  /*6c50*/  USEL UR38, UR7, URZ, UP0 ;  /* 0x000000ff07267287 */ /* 0x000fe20008000000 */
[----:B-12---:R-:W-:Y:S01]  /*6c60*/  SEL R0, RZ, 0x1, P1 ;  /* 0x00000001ff007807 */ /* 0x006fe20000800000 */
[----:B------:R-:W-:Y:S01]  /*6c70*/  IMAD.IADD R77, R48, 0x1, R75 ;  /* 0x00000001304d7824 */ /* 0x000fe200078e024b */
[----:B------:R-:W-:Y:S02]  /*6c80*/  LOP3.LUT R86, R86, R2, RZ, 0x3c, !PT ;  /* 0x0000000256567212 */ /* 0x000fe400078e3cff */
[----:B------:R-:W-:Y:S02]  /*6c90*/  LOP3.LUT R88, R88, UR4, RZ, 0x3c, !PT ;  /* 0x0000000458587c12 */ /* 0x000fe4000f8e3cff */
[----:B------:R-:W-:Y:S02]  /*6ca0*/  @P2 R2UR UR60, R84 ;  /* 0x00000000543c22ca */ /* 0x000fe400000e0000 */
[----:B------:R-:W-:Y:S02]  /*6cb0*/  LOP3.LUT R87, R87, R0, RZ, 0x3c, !PT ;  /* 0x0000000057577212 */ /* 0x000fe400078e3cff */
[----:B------:R-:W-:Y:S02]  /*6cc0*/  SEL R91, R91, RZ, P0 ;  /* 0x000000ff5b5b7207 */ /* 0x000fe40000000000 */
[----:B------:R-:W-:Y:S01]  /*6cd0*/  SEL R49, R49, RZ, P1 ;  /* 0x000000ff31317207 */ /* 0x000fe20000800000 */
[----:B------:R-:W-:Y:S08]  /*6ce0*/  @P2 BRA `(.L_x_98) ;  /* 0xffffffe4000c2947 */ /* 0x000ff0000383ffff */
[----:B------:R-:W-:-:S09]  /*6cf0*/  UISETP.NE.AND UP0, UPT, UR40, URZ, UPT ;  /* 0x000000ff2800728c */ /* 0x000fd2000bf05270 */
[----:B------:R-:W-:Y:S05]  /*6d00*/  BRA.U !UP0, `(.L_x_99) ;  /* 0x0000000108487547 */ /* 0x000fea000b800000 */
[----:B------:R-:W1:Y:S02]  /*6d10*/  LDCU.64 UR4, c[0x0][0x890] ;  /* 0x00011200ff0477ac */ /* 0x000e640008000a00 */
[----:B-1----:R-:W-:-:S04]  /*6d20*/  UISETP.NE.U32.AND UP0, UPT, UR4, URZ, UPT ;  /* 0x000000ff0400728c */ /* 0x002fc8000bf05070 */
[----:B------:R-:W-:-:S09]  /*6d30*/  UISETP.NE.AND.EX UP0, UPT, UR5, URZ, UPT, UP0 ;  /* 0x000000ff0500728c */ /* 0x000fd2000bf05300 */
[----:B------:R-:W-:Y:S05]  /*6d40*/  BRA.U UP0, `(.L_x_100) ;  /* 0x00000001000c7547 */ /* 0x000fea000b800000 */
[----:B------:R-:W-:-:S13]  /*6d50*/  FSETP.NEU.AND P0, PT, R51, RZ, PT ;  /* 0x000000ff3300720b */ /* 0x000fda0003f0d000 */
[----:B------:R-:W-:Y:S05]  /*6d60*/  @!P0 EXIT ;  /* 0x000000000000894d */ /* 0x000fea0003800000 */
[----:B------:R-:W-:Y:S05]  /*6d70*/  BRA `(.L_x_99) ;  /* 0x00000000002c7947 */ /* 0x000fea0003800000 */
.L_x_100:
[----:B------:R-:W-:Y:S01]  /*6d80*/  LOP3.LUT P0, RZ, R78, 0xff, RZ, 0xc0, !PT ;  /* 0x000000ff4eff7812 */ /* 0x000fe2000780c0ff */
[----:B------:R-:W-:-:S12]  /*6d90*/  BSSY.RECONVERGENT B0, `(.L_x_99) ;  /* 0x0000009000007945 */ /* 0x000fd80003800200 */
[----:B------:R-:W-:Y:S05]  /*6da0*/  @P0 BRA `(.L_x_101) ;  /* 0x0000000000140947 */ /* 0x000fea0003800000 */
[----:B------:R-:W1:Y:S02]  /*6db0*/  LDCU.64 UR4, c[0x0][0x888] ;  /* 0x00011100ff0477ac */ /* 0x000e640008000a00 */
[----:B-1----:R-:W-:-:S04]  /*6dc0*/  ISETP.NE.U32.AND P0, PT, RZ, UR4, PT ;  /* 0x00000004ff007c0c */ /* 0x002fc8000bf05070 */
[----:B------:R-:W-:-:S13]  /*6dd0*/  ISETP.NE.AND.EX P0, PT, RZ, UR5, PT, P0 ;  /* 0x00000005ff007c0c */ /* 0x000fda000bf05300 */
[----:B------:R-:W-:Y:S05]  /*6de0*/  @!P0 EXIT ;  /* 0x000000000000894d */ /* 0x000fea0003800000 */
[----:B------:R-:W-:Y:S05]  /*6df0*/  BRA `(.L_x_102) ;  /* 0x0000000000087947 */ /* 0x000fea0003800000 */
.L_x_101:
[----:B------:R-:W-:-:S13]  /*6e00*/  FSETP.NEU.AND P0, PT, R51, RZ, PT ;  /* 0x000000ff3300720b */ /* 0x000fda0003f0d000 */
[----:B------:R-:W-:Y:S05]  /*6e10*/  @!P0 EXIT ;  /* 0x000000000000894d */ /* 0x000fea0003800000 */
.L_x_102:
[----:B------:R-:W-:Y:S05]  /*6e20*/  BSYNC.RECONVERGENT B0 ;  /* 0x0000000000007941 */ /* 0x000fea0003800200 */
.L_x_99:
[----:B------:R-:W-:-:S04]  /*6e30*/  DEPBAR.LE SB0, 0x0 ;  /* 0x000080000000791a */ /* 0x000fc80000000000 */
[----:B------:R-:W-:Y:S05]  /*6e40*/  EXIT ;  /* 0x000000000000794d */ /* 0x000fea0003800000 */
.L_x_19:
[----:B--2---:R2:W1:Y:S02]  /*6e50*/  SYNCS.PHASECHK.TRANS64.TRYWAIT P0, [R2+URZ+0xd0], R3 ;  /* 0x0000d003020075a7 */ /* 0x00446400080011ff */
[----:B-1----:R-:W-:Y:S05]  /*6e60*/  @!P0 NANOSLEEP.SYNCS 0x989680 ;  /* 0x009896800000895d */ /* 0x002fea0003900000 */
[----:B------:R-:W1:Y:S02]  /*6e70*/  @!P0 SYNCS.PHASECHK.TRANS64 P0, [R2+URZ+0xd0], R3 ;  /* 0x0000d003020085a7 */ /* 0x000e6400080010ff */
[----:B-1----:R-:W-:Y:S05]  /*6e80*/  @!P0 BRA `(.L_x_19) ;  /* 0xfffffffc00f08947 */ /* 0x002fea000383ffff */
[----:B------:R-:W-:Y:S05]  /*6e90*/  BRA `(.L_x_103) ;  /* 0xffffffa400b87947 */ /* 0x000fea000383ffff */
.L_x_22:
[----:B-1----:R-:W-:Y:S07]  /*6ea0*/  MOV R2, UR57 ;  /* 0x0000003900027c02 */ /* 0x002fee0008000f00 */
.L_x_104:
[----:B-1----:R1:W2:Y:S02]  /*6eb0*/  SYNCS.PHASECHK.TRANS64.TRYWAIT P0, [R2+URZ+0x18], R4 ;  /* 0x00001804020075a7 */ /* 0x0022a400080011ff */
[----:B--2---:R-:W-:Y:S05]  /*6ec0*/  @!P0 NANOSLEEP.SYNCS 0x989680 ;  /* 0x009896800000895d */ /* 0x004fea0003900000 */
[----:B------:R-:W2:Y:S02]  /*6ed0*/  @!P0 SYNCS.PHASECHK.TRANS64 P0, [R2+URZ+0x18], R4 ;  /* 0x00001804020085a7 */ /* 0x000ea400080010ff */
[----:B--2---:R-:W-:Y:S05]  /*6ee0*/  @!P0 BRA `(.L_x_104) ;  /* 0xfffffffc00f08947 */ /* 0x004fea000383ffff */
[----:B------:R-:W-:Y:S05]  /*6ef0*/  BRA `(.L_x_21) ;  /* 0xffffffa800087947 */ /* 0x000fea000383ffff */
.L_x_28:
[----:B-1----:R-:W-:Y:S07]  /*6f00*/  MOV R2, UR57 ;  /* 0x0000003900027c02 */ /* 0x002fee0008000f00 */
.L_x_105:
[----:B-1----:R1:W2:Y:S02]  /*6f10*/  SYNCS.PHASECHK.TRANS64.TRYWAIT P0, [R2+URZ+0x18], R4 ;  /* 0x00001804020075a7 */ /* 0x0022a400080011ff */
[----:B--2---:R-:W-:Y:S05]  /*6f20*/  @!P0 NANOSLEEP.SYNCS 0x989680 ;  /* 0x009896800000895d */ /* 0x004fea0003900000 */
[----:B------:R-:W2:Y:S02]  /*6f30*/  @!P0 SYNCS.PHASECHK.TRANS64 P0, [R2+URZ+0x18], R4 ;  /* 0x00001804020085a7 */ /* 0x000ea400080010ff */
[----:B--2---:R-:W-:Y:S05]  /*6f40*/  @!P0 BRA `(.L_x_105) ;  /* 0xfffffffc00f08947 */ /* 0x004fea000383ffff */
[----:B------:R-:W-:Y:S05]  /*6f50*/  BRA `(.L_x_27) ;  /* 0xffffffac00347947 */ /* 0x000fea000383ffff */
.L_x_32:
[----:B-1----:R1:W2:Y:S02]  /*6f60*/  SYNCS.PHASECHK.TRANS64.TRYWAIT P0, [R2+URZ+0x60], R3 ;  /* 0x00006003020075a7 */ /* 0x0022a400080011ff */
[----:B--2---:R-:W-:Y:S05]  /*6f70*/  @!P0 NANOSLEEP.SYNCS 0x989680 ;  /* 0x009896800000895d */ /* 0x004fea0003900000 */
[----:B------:R-:W2:Y:S02]  /*6f80*/  @!P0 SYNCS.PHASECHK.TRANS64 P0, [R2+URZ+0x60], R3 ;  /* 0x00006003020085a7 */ /* 0x000ea400080010ff */
[----:B--2---:R-:W-:Y:S05]  /*6f90*/  @!P0 BRA `(.L_x_32) ;  /* 0xfffffffc00f08947 */ /* 0x004fea000383ffff */
[----:B------:R-:W-:Y:S05]  /*6fa0*/  BRA `(.L_x_106) ;  /* 0xffffffb000407947 */ /* 0x000fea000383ffff */
.L_x_36:
[----:B----4-:R-:W-:-:S07]  /*6fb0*/  MOV R0, UR4 ;  /* 0x0000000400007c02 */ /* 0x010fce0008000f00 */
.L_x_107:
[----:B-1----:R1:W2:Y:S02]  /*6fc0*/  SYNCS.PHASECHK.TRANS64.TRYWAIT P0, [R0+URZ], R2 ;  /* 0x00000002000075a7 */ /* 0x0022a400080011ff */
[----:B--2---:R-:W-:Y:S05]  /*6fd0*/  @!P0 NANOSLEEP.SYNCS 0x989680 ;  /* 0x009896800000895d */ /* 0x004fea0003900000 */
[----:B------:R-:W2:Y:S02]  /*6fe0*/  @!P0 SYNCS.PHASECHK.TRANS64 P0, [R0+URZ], R2 ;  /* 0x00000002000085a7 */ /* 0x000ea400080010ff */
[----:B--2---:R-:W-:Y:S05]  /*6ff0*/  @!P0 BRA `(.L_x_107) ;  /* 0xfffffffc00f08947 */ /* 0x004fea000383ffff */
[----:B------:R-:W-:Y:S05]  /*7000*/  BRA `(.L_x_108) ;  /* 0xffffffb400b07947 */ /* 0x000fea000383ffff */
.L_x_37:
[----:B----4-:R-:W-:-:S07]  /*7010*/  MOV R0, UR5 ;  /* 0x0000000500007c02 */ /* 0x010fce0008000f00 */
.L_x_109:
[----:B-1----:R1:W2:Y:S02]  /*7020*/  SYNCS.PHASECHK.TRANS64.TRYWAIT P0, [R0+URZ], R2 ;  /* 0x00000002000075a7 */ /* 0x0022a400080011ff */
[----:B--2---:R-:W-:Y:S05]  /*7030*/  @!P0 NANOSLEEP.SYNCS 0x989680 ;  /* 0x009896800000895d */ /* 0x004fea0003900000 */
[----:B------:R-:W2:Y:S02]  /*7040*/  @!P0 SYNCS.PHASECHK.TRANS64 P0, [R0+URZ], R2 ;  /* 0x00000002000085a7 */ /* 0x000ea400080010ff */
[----:B--2---:R-:W-:Y:S05]  /*7050*/  @!P0 BRA `(.L_x_109) ;  /* 0xfffffffc00f08947 */ /* 0x004fea000383ffff */
[----:B------:R-:W-:Y:S05]  /*7060*/  BRA `(.L_x_110) ;  /* 0xffffffb400bc7947 */ /* 0x000fea000383ffff */
.L_x_40:
[----:B-1----:R1:W2:Y:S02]  /*7070*/  SYNCS.PHASECHK.TRANS64.TRYWAIT P0, [R0+URZ+0xc0], R4 ;  /* 0x0000c004000075a7 */ /* 0x0022a400080011ff */
[----:B--2---:R-:W-:Y:S05]  /*7080*/  @!P0 NANOSLEEP.SYNCS 0x989680 ;  /* 0x009896800000895d */ /* 0x004fea0003900000 */
[----:B------:R-:W2:Y:S02]  /*7090*/  @!P0 SYNCS.PHASECHK.TRANS64 P0, [R0+URZ+0xc0], R4 ;  /* 0x0000c004000085a7 */ /* 0x000ea400080010ff */
[----:B--2---:R-:W-:Y:S05]  /*70a0*/  @!P0 BRA `(.L_x_40) ;  /* 0xfffffffc00f08947 */ /* 0x004fea000383ffff */
[----:B------:R-:W-:Y:S05]  /*70b0*/  BRA `(.L_x_111) ;  /* 0xffffffb800187947 */ /* 0x000fea000383ffff */
.L_x_41:
[----:B------:R-:W-:-:S07]  /*70c0*/  MOV R0, UR4 ;  /* 0x0000000400007c02 */ /* 0x000fce0008000f00 */
.L_x_112:
[----:B-1----:R1:W2:Y:S02]  /*70d0*/  SYNCS.PHASECHK.TRANS64.TRYWAIT P0, [R0+URZ+0x70], R5 ;  /* 0x00007005000075a7 */ /* 0x0022a400080011ff */
[----:B--2---:R-:W-:Y:S05]  /*70e0*/  @!P0 NANOSLEEP.SYNCS 0x989680 ;  /* 0x009896800000895d */ /* 0x004fea0003900000 */
[----:B------:R-:W2:Y:S02]  /*70f0*/  @!P0 SYNCS.PHASECHK.TRANS64 P0, [R0+URZ+0x70], R5 ;  /* 0x00007005000085a7 */ /* 0x000ea400080010ff */
[----:B--2---:R-:W-:Y:S05]  /*7100*/  @!P0 BRA `(.L_x_112) ;  /* 0xfffffffc00f08947 */ /* 0x004fea000383ffff */
[----:B------:R-:W-:Y:S05]  /*7110*/  BRA `(.L_x_113) ;  /* 0xffffffb800287947 */ /* 0x000fea000383ffff */
.L_x_42:
[----:B-1----:R1:W2:Y:S02]  /*7120*/  SYNCS.PHASECHK.TRANS64.TRYWAIT P1, [R0+URZ+0x60], R4 ;  /* 0x00006004000075a7 */ /* 0x0022a400080211ff */
[----:B--2---:R-:W-:Y:S05]  /*7130*/  @!P1 NANOSLEEP.SYNCS 0x989680 ;  /* 0x009896800000995d */ /* 0x004fea0003900000 */
[----:B------:R-:W2:Y:S02]  /*7140*/  @!P1 SYNCS.PHASECHK.TRANS64 P1, [R0+URZ+0x60], R4 ;  /* 0x00006004000095a7 */ /* 0x000ea400080210ff */
[----:B--2---:R-:W-:Y:S05]  /*7150*/  @!P1 BRA `(.L_x_42) ;  /* 0xfffffffc00f09947 */ /* 0x004fea000383ffff */
[----:B------:R-:W-:Y:S05]  /*7160*/  BRA `(.L_x_114) ;  /* 0xffffffb800587947 */ /* 0x000fea000383ffff */
.L_x_45:
[----:B------:R-:W-:-:S07]  /*7170*/  MOV R0, UR4 ;  /* 0x0000000400007c02 */ /* 0x000fce0008000f00 */
.L_x_115:
[----:B-1----:R1:W2:Y:S02]  /*7180*/  SYNCS.PHASECHK.TRANS64.TRYWAIT P0, [R0+URZ+0x70], R2 ;  /* 0x00007002000075a7 */ /* 0x0022a400080011ff */
[----:B--2---:R-:W-:Y:S05]  /*7190*/  @!P0 NANOSLEEP.SYNCS 0x989680 ;  /* 0x009896800000895d */ /* 0x004fea0003900000 */
[----:B------:R-:W2:Y:S02]  /*71a0*/  @!P0 SYNCS.PHASECHK.TRANS64 P0, [R0+URZ+0x70], R2 ;  /* 0x00007002000085a7 */ /* 0x000ea400080010ff */
[----:B--2---:R-:W-:Y:S05]  /*71b0*/  @!P0 BRA `(.L_x_115) ;  /* 0xfffffffc00f08947 */ /* 0x004fea000383ffff */
[----:B------:R-:W-:Y:S05]  /*71c0*/  BRA `(.L_x_44) ;  /* 0xffffffb800ac7947 */ /* 0x000fea000383ffff */
.L_x_52:
[----:B-1----:R1:W2:Y:S02]  /*71d0*/  SYNCS.PHASECHK.TRANS64.TRYWAIT P1, [R0+URZ+0x60], R2 ;  /* 0x00006002000075a7 */ /* 0x0022a400080211ff */
[----:B--2---:R-:W-:Y:S05]  /*71e0*/  @!P1 NANOSLEEP.SYNCS 0x989680 ;  /* 0x009896800000995d */ /* 0x004fea0003900000 */
[----:B------:R-:W2:Y:S02]  /*71f0*/  @!P1 SYNCS.PHASECHK.TRANS64 P1, [R0+URZ+0x60], R2 ;  /* 0x00006002000095a7 */ /* 0x000ea400080210ff */
[----:B--2---:R-:W-:Y:S05]  /*7200*/  @!P1 BRA `(.L_x_52) ;  /* 0xfffffffc00f09947 */ /* 0x004fea000383ffff */
[----:B------:R-:W-:Y:S05]  /*7210*/  BRA `(.L_x_116) ;  /* 0xffffffc000187947 */ /* 0x000fea000383ffff */
.L_x_53:
[----:B------:R-:W-:-:S07]  /*7220*/  MOV R2, UR73 ;  /* 0x0000004900027c02 */ /* 0x000fce0008000f00 */
.L_x_117:
[----:B-1----:R1:W2:Y:S02]  /*7230*/  SYNCS.PHASECHK.TRANS64.TRYWAIT P0, [R2+URZ+0xa0], R0 ;  /* 0x0000a000020075a7 */ /* 0x0022a400080011ff */
[----:B--2---:R-:W-:Y:S05]  /*7240*/  @!P0 NANOSLEEP.SYNCS 0x989680 ;  /* 0x009896800000895d */ /* 0x004fea0003900000 */
[----:B------:R-:W2:Y:S02]  /*7250*/  @!P0 SYNCS.PHASECHK.TRANS64 P0, [R2+URZ+0xa0], R0 ;  /* 0x0000a000020085a7 */ /* 0x000ea400080010ff */
[----:B--2---:R-:W-:Y:S05]  /*7260*/  @!P0 BRA `(.L_x_117) ;  /* 0xfffffffc00f08947 */ /* 0x004fea000383ffff */
[----:B------:R-:W-:Y:S05]  /*7270*/  BRA `(.L_x_118) ;  /* 0xffffffc000687947 */ /* 0x000fea000383ffff */
.L_x_56:
[----:B------:R-:W-:Y:S07]  /*7280*/  MOV R0, UR7 ;  /* 0x0000000700007c02 */ /* 0x000fee0008000f00 */
.L_x_119:
[----:B-1----:R1:W2:Y:S02]  /*7290*/  SYNCS.PHASECHK.TRANS64.TRYWAIT P0, [R0+URZ], R2 ;  /* 0x00000002000075a7 */ /* 0x0022a400080011ff */
[----:B--2---:R-:W-:Y:S05]  /*72a0*/  @!P0 NANOSLEEP.SYNCS 0x989680 ;  /* 0x009896800000895d */ /* 0x004fea0003900000 */
[----:B------:R-:W2:Y:S02]  /*72b0*/  @!P0 SYNCS.PHASECHK.TRANS64 P0, [R0+URZ], R2 ;  /* 0x00000002000085a7 */ /* 0x000ea400080010ff */
[----:B--2---:R-:W-:Y:S05]  /*72c0*/  @!P0 BRA `(.L_x_119) ;  /* 0xfffffffc00f08947 */ /* 0x004fea000383ffff */
[----:B------:R-:W-:Y:S05]  /*72d0*/  BRA `(.L_x_55) ;  /* 0xffffffc000807947 */ /* 0x000fea000383ffff */
.L_x_59:
[----:B------:R-:W-:-:S07]  /*72e0*/  MOV R0, UR4 ;  /* 0x0000000400007c02 */ /* 0x000fce0008000f00 */
.L_x_120:
[----:B--2---:R2:W3:Y:S02]  /*72f0*/  SYNCS.PHASECHK.TRANS64.TRYWAIT P0, [R0+URZ], R2 ;  /* 0x00000002000075a7 */ /* 0x0044e400080011ff */
[----:B---3--:R-:W-:Y:S05]  /*7300*/  @!P0 NANOSLEEP.SYNCS 0x989680 ;  /* 0x009896800000895d */ /* 0x008fea0003900000 */
[----:B------:R-:W3:Y:S02]  /*7310*/  @!P0 SYNCS.PHASECHK.TRANS64 P0, [R0+URZ], R2 ;  /* 0x00000002000085a7 */ /* 0x000ee400080010ff */
[----:B---3--:R-:W-:Y:S05]  /*7320*/  @!P0 BRA `(.L_x_120) ;  /* 0xfffffffc00f08947 */ /* 0x008fea000383ffff */
[----:B------:R-:W-:Y:S05]  /*7330*/  BRA `(.L_x_121) ;  /* 0xffffffc800787947 */ /* 0x000fea000383ffff */
.L_x_60:
[----:B------:R-:W-:-:S07]  /*7340*/  MOV R0, UR5 ;  /* 0x0000000500007c02 */ /* 0x000fce0008000f00 */
.L_x_122:
[----:B--2---:R2:W3:Y:S02]  /*7350*/  SYNCS.PHASECHK.TRANS64.TRYWAIT P0, [R0+URZ], R3 ;  /* 0x00000003000075a7 */ /* 0x0044e400080011ff */
[----:B---3--:R-:W-:Y:S05]  /*7360*/  @!P0 NANOSLEEP.SYNCS 0x989680 ;  /* 0x009896800000895d */ /* 0x008fea0003900000 */
[----:B------:R-:W3:Y:S02]  /*7370*/  @!P0 SYNCS.PHASECHK.TRANS64 P0, [R0+URZ], R3 ;  /* 0x00000003000085a7 */ /* 0x000ee400080010ff */
[----:B---3--:R-:W-:Y:S05]  /*7380*/  @!P0 BRA `(.L_x_122) ;  /* 0xfffffffc00f08947 */ /* 0x008fea000383ffff */
[----:B------:R-:W-:Y:S05]  /*7390*/  BRA `(.L_x_123) ;  /* 0xffffffc800847947 */ /* 0x000fea000383ffff */
.L_x_61:
[----:B------:R-:W-:-:S07]  /*73a0*/  MOV R0, UR5 ;  /* 0x0000000500007c02 */ /* 0x000fce0008000f00 */
.L_x_124:
[----:B--2---:R2:W3:Y:S02]  /*73b0*/  SYNCS.PHASECHK.TRANS64.TRYWAIT P0, [R0+URZ], R3 ;  /* 0x00000003000075a7 */ /* 0x0044e400080011ff */
[----:B---3--:R-:W-:Y:S05]  /*73c0*/  @!P0 NANOSLEEP.SYNCS 0x989680 ;  /* 0x009896800000895d */ /* 0x008fea0003900000 */
[----:B------:R-:W3:Y:S02]  /*73d0*/  @!P0 SYNCS.PHASECHK.TRANS64 P0, [R0+URZ], R3 ;  /* 0x00000003000085a7 */ /* 0x000ee400080010ff */
[----:B---3--:R-:W-:Y:S05]  /*73e0*/  @!P0 BRA `(.L_x_124) ;  /* 0xfffffffc00f08947 */ /* 0x008fea000383ffff */
[----:B------:R-:W-:Y:S05]  /*73f0*/  BRA `(.L_x_125) ;  /* 0xffffffc800907947 */ /* 0x000fea000383ffff */
.L_x_62:
[----:B--2---:R-:W-:-:S07]  /*7400*/  MOV R0, UR4 ;  /* 0x0000000400007c02 */ /* 0x004fce0008000f00 */
.L_x_126:
[----:B--2---:R2:W3:Y:S02]  /*7410*/  SYNCS.PHASECHK.TRANS64.TRYWAIT P0, [R0+URZ], R2 ;  /* 0x00000002000075a7 */ /* 0x0044e400080011ff */
[----:B---3--:R-:W-:Y:S05]  /*7420*/  @!P0 NANOSLEEP.SYNCS 0x989680 ;  /* 0x009896800000895d */ /* 0x008fea0003900000 */
[----:B------:R-:W3:Y:S02]  /*7430*/  @!P0 SYNCS.PHASECHK.TRANS64 P0, [R0+URZ], R2 ;  /* 0x00000002000085a7 */ /* 0x000ee400080010ff */
[----:B---3--:R-:W-:Y:S05]  /*7440*/  @!P0 BRA `(.L_x_126) ;  /* 0xfffffffc00f08947 */ /* 0x008fea000383ffff */
[----:B------:R-:W-:Y:S05]  /*7450*/  BRA `(.L_x_127) ;  /* 0xffffffc8009c7947 */ /* 0x000fea000383ffff */
.L_x_67:
[----:B--2---:R2:W3:Y:S02]  /*7460*/  SYNCS.PHASECHK.TRANS64.TRYWAIT P0, [R0+URZ+0x60], R2 ;  /* 0x00006002000075a7 */ /* 0x0044e400080011ff */
[----:B---3--:R-:W-:Y:S05]  /*7470*/  @!P0 NANOSLEEP.SYNCS 0x989680 ;  /* 0x009896800000895d */ /* 0x008fea0003900000 */
[----:B------:R-:W3:Y:S02]  /*7480*/  @!P0 SYNCS.PHASECHK.TRANS64 P0, [R0+URZ+0x60], R2 ;  /* 0x00006002000085a7 */ /* 0x000ee400080010ff */
[----:B---3--:R-:W-:Y:S05]  /*7490*/  @!P0 BRA `(.L_x_67) ;  /* 0xfffffffc00f08947 */ /* 0x008fea000383ffff */
[----:B------:R-:W-:Y:S05]  /*74a0*/  BRA `(.L_x_128) ;  /* 0xffffffcc009c7947 */ /* 0x000fea000383ffff */
.L_x_70:
[----:B------:R-:W-:Y:S07]  /*74b0*/  MOV R0, UR4 ;  /* 0x0000000400007c02 */ /* 0x000fee0008000f00 */
.L_x_129:
[----:B--2---:R2:W3:Y:S02]  /*74c0*/  SYNCS.PHASECHK.TRANS64.TRYWAIT P0, [R0+URZ+0x58], R2 ;  /* 0x00005802000075a7 */ /* 0x0044e400080011ff */
[----:B---3--:R-:W-:Y:S05]  /*74d0*/  @!P0 NANOSLEEP.SYNCS 0x989680 ;  /* 0x009896800000895d */ /* 0x008fea0003900000 */
[----:B------:R-:W3:Y:S02]  /*74e0*/  @!P0 SYNCS.PHASECHK.TRANS64 P0, [R0+URZ+0x58], R2 ;  /* 0x00005802000085a7 */ /* 0x000ee400080010ff */
[----:B---3--:R-:W-:Y:S05]  /*74f0*/  @!P0 BRA `(.L_x_129) ;  /* 0xfffffffc00f08947 */ /* 0x008fea000383ffff */
[----:B------:R-:W-:Y:S05]  /*7500*/  BRA `(.L_x_69) ;  /* 0xffffffd000847947 */ /* 0x000fea000383ffff */
.L_x_73:
[----:B------:R-:W-:Y:S07]  /*7510*/  MOV R0, UR6 ;  /* 0x0000000600007c02 */ /* 0x000fee0008000f00 */
.L_x_130:
[----:B-1----:R1:W2:Y:S02]  /*7520*/  SYNCS.PHASECHK.TRANS64.TRYWAIT P3, [R0+URZ+0x40], R30 ;  /* 0x0000401e000075a7 */ /* 0x0022a400080611ff */
[----:B--2---:R-:W-:Y:S05]  /*7530*/  @!P3 NANOSLEEP.SYNCS 0x989680 ;  /* 0x009896800000b95d */ /* 0x004fea0003900000 */
[----:B------:R-:W2:Y:S02]  /*7540*/  @!P3 SYNCS.PHASECHK.TRANS64 P3, [R0+URZ+0x40], R30 ;  /* 0x0000401e0000b5a7 */ /* 0x000ea400080610ff */
[----:B--2---:R-:W-:Y:S05]  /*7550*/  @!P3 BRA `(.L_x_130) ;  /* 0xfffffffc00f0b947 */ /* 0x004fea000383ffff */
[----:B------:R-:W-:Y:S05]  /*7560*/  BRA `(.L_x_131) ;  /* 0xffffffd400207947 */ /* 0x000fea000383ffff */
.L_x_75:
[----:B------:R-:W-:-:S07]  /*7570*/  MOV R0, UR4 ;  /* 0x0000000400007c02 */ /* 0x000fce0008000f00 */
.L_x_132:
[----:B-1----:R1:W3:Y:S02]  /*7580*/  SYNCS.PHASECHK.TRANS64.TRYWAIT P0, [R0+URZ], R2 ;  /* 0x00000002000075a7 */ /* 0x0022e400080011ff */
[----:B---3--:R-:W-:Y:S05]  /*7590*/  @!P0 NANOSLEEP.SYNCS 0x989680 ;  /* 0x009896800000895d */ /* 0x008fea0003900000 */
[----:B------:R-:W3:Y:S02]  /*75a0*/  @!P0 SYNCS.PHASECHK.TRANS64 P0, [R0+URZ], R2 ;  /* 0x00000002000085a7 */ /* 0x000ee400080010ff */
[----:B---3--:R-:W-:Y:S05]  /*75b0*/  @!P0 BRA `(.L_x_132) ;  /* 0xfffffffc00f08947 */ /* 0x008fea000383ffff */
[----:B------:R-:W-:Y:S05]  /*75c0*/  BRA `(.L_x_133) ;  /* 0xffffffd400f07947 */ /* 0x000fea000383ffff */
.L_x_77:
[----:B--2---:R2:W4:Y:S02]  /*75d0*/  SYNCS.PHASECHK.TRANS64.TRYWAIT P0, [R0+URZ+0x60], R2 ;  /* 0x00006002000075a7 */ /* 0x00452400080011ff */
[----:B----4-:R-:W-:Y:S05]  /*75e0*/  @!P0 NANOSLEEP.SYNCS 0x989680 ;  /* 0x009896800000895d */ /* 0x010fea0003900000 */
[----:B------:R-:W4:Y:S02]  /*75f0*/  @!P0 SYNCS.PHASECHK.TRANS64 P0, [R0+URZ+0x60], R2 ;  /* 0x00006002000085a7 */ /* 0x000f2400080010ff */
[----:B----4-:R-:W-:Y:S05]  /*7600*/  @!P0 BRA `(.L_x_77) ;  /* 0xfffffffc00f08947 */ /* 0x010fea000383ffff */
[----:B------:R-:W-:Y:S05]  /*7610*/  BRA `(.L_x_134) ;  /* 0xffffffd800d47947 */ /* 0x000fea000383ffff */
.L_x_87:
[----:B-1----:R1:W2:Y:S02]  /*7620*/  SYNCS.PHASECHK.TRANS64.TRYWAIT P1, [R0+URZ+0x30], R2 ;  /* 0x00003002000075a7 */ /* 0x0022a400080211ff */
[----:B--2---:R-:W-:Y:S05]  /*7630*/  @!P1 NANOSLEEP.SYNCS 0x989680 ;  /* 0x009896800000995d */ /* 0x004fea0003900000 */
[----:B------:R-:W2:Y:S02]  /*7640*/  @!P1 SYNCS.PHASECHK.TRANS64 P1, [R0+URZ+0x30], R2 ;  /* 0x00003002000095a7 */ /* 0x000ea400080210ff */
[----:B--2---:R-:W-:Y:S05]  /*7650*/  @!P1 BRA `(.L_x_87) ;  /* 0xfffffffc00f09947 */ /* 0x004fea000383ffff */
[----:B------:R-:W-:Y:S05]  /*7660*/  BRA `(.L_x_86) ;  /* 0xffffffe400a07947 */ /* 0x000fea000383ffff */
.L_x_89:
[----:B-1----:R1:W4:Y:S02]  /*7670*/  SYNCS.PHASECHK.TRANS64.TRYWAIT P1, [R17+URZ+0x80], R3 ;  /* 0x00008003110075a7 */ /* 0x00232400080211ff */
[----:B----4-:R-:W-:Y:S05]  /*7680*/  @!P1 NANOSLEEP.SYNCS 0x989680 ;  /* 0x009896800000995d */ /* 0x010fea0003900000 */
[----:B------:R-:W4:Y:S02]  /*7690*/  @!P1 SYNCS.PHASECHK.TRANS64 P1, [R17+URZ+0x80], R3 ;  /* 0x00008003110095a7 */ /* 0x000f2400080210ff */
[----:B----4-:R-:W-:Y:S05]  /*76a0*/  @!P1 BRA `(.L_x_89) ;  /* 0xfffffffc00f09947 */ /* 0x010fea000383ffff */
[----:B------:R-:W-:Y:S05]  /*76b0*/  BRA `(.L_x_88) ;  /* 0xffffffe400f47947 */ /* 0x000fea000383ffff */
        .weak           $__internal_0_$__cuda_sm10x_tcgen05_guardrail_trap_col_being_dealloced_not_returned_by_alloc
        .type           $__internal_0_$__cuda_sm10x_tcgen05_guardrail_trap_col_being_dealloced_not_returned_by_alloc,@function
        .size           $__internal_0_$__cuda_sm10x_tcgen05_guardrail_trap_col_being_dealloced_not_returned_by_alloc,($__internal_1_$__cuda_sm10x_tcgen05_guardrail_trap_phase_invalid_during_alloc - $__internal_0_$__cuda_sm10x_tcgen05_guardrail_trap_col_being_dealloced_not_returned_by_alloc)
$__internal_0_$__cuda_sm10x_tcgen05_guardrail_trap_col_being_dealloced_not_returned_by_alloc:
[----:B------:R-:W-:Y:S05]  /*76c0*/  BPT.TRAP 0x1 ;  /* 0x000000040000795c */ /* 0x000fea0000300000 */
[----:B------:R-:W-:-:S04]  /*76d0*/  HFMA2 R3, -RZ, RZ, 0, 0 ;  /* 0x00000000ff037431 */ /* 0x000fc800000001ff */
[----:B------:R-:W-:Y:S05]  /*76e0*/  RET.REL.NODEC R2 `(_ZN7cutlass13device_kernelINS_4gemm6kernel13GemmUniversalIN4cute5tupleIJiiiiEEENS1_10collective13CollectiveMmaINS1_35MainloopSm100TmaUmmaWarpSpecializedILi3ELi2ELi4ENS5_IJNS4_1CILi1EEESB_SB_EEEEENS5_IJNSA_ILi64EEENSA_ILi48EEENSA_ILi256EEEEEENS_10bfloat16_tENS5_IJlSB_lEEESI_SJ_NS4_8TiledMMAINS4_8MMA_AtomIJNS4_20SM100_MMA_F16BF16_SSISI_SI_fLi64ELi48ELNS4_4UMMA5MajorE0ELSO_0ELNSN_7ScaleInE0ELSP_0EEEEEENS4_6LayoutISC_NS5_IJNSA_ILi0EEEST_ST_EEEEENS5_IJNS4_10UnderscoreESW_SW_EEEEENS4_13SM90_TMA_LOADENS4_14ComposedLayoutINS4_7SwizzleILi3ELi4ELi3EEENS4_18smem_ptr_flag_bitsILi16EEENSS_INS5_IJNSA_ILi8EEESE_EEENS5_IJSE_SB_EEEEEEEvNS4_8identityESZ_S19_vS1A_EENS_8epilogue10collective18CollectiveEpilogueINS1C_23Sm100TmaWarpSpecializedILi2ELi1ELi24ELb1ELb0EEEJSH_NS5_IJNSS_ISE_SB_EENSS_ISF_SB_EEEEESI_SJ_SI_SJ_NS1C_6fusion15FusionCallbacksIS1G_NS1K_17LinearCombinationISI_fSI_fLNS_15FloatRoundStyleE2EEESH_S1J_JEEENS4_5SM1004TMEM4LOAD26SM100_TMEM_LOAD_16dp256b2xESZ_NS10_INS11_ILi1ELi4ELi3EEES14_NSS_INS5_IJS15_NSA_ILi16EEEEEENS5_IJS1V_SB_EEEEEEENS4_17SM75_U32x4_LDSM_NENS4_14SM90_TMA_STOREES1Z_NS4_17SM90_U32x4_STSM_NENS4_39AutoVectorizingCopyWithAssumedAlignmentILi128EEEEEEvvEEEEvNT_6ParamsE) ;  /* 0xffffff8802447950 */ /* 0x000fea0003c3ffff */
        .weak           $__internal_1_$__cuda_sm10x_tcgen05_guardrail_trap_phase_invalid_during_alloc
        .type           $__internal_1_$__cuda_sm10x_tcgen05_guardrail_trap_phase_invalid_during_alloc,@function
        .size           $__internal_1_$__cuda_sm10x_tcgen05_guardrail_trap_phase_invalid_during_alloc,($__internal_2_$__cuda_sm10x_tcgen05_guardrail_trap_unallocated_columns_being_dealloced - $__internal_1_$__cuda_sm10x_tcgen05_guardrail_trap_phase_invalid_during_alloc)
$__internal_1_$__cuda_sm10x_tcgen05_guardrail_trap_phase_invalid_during_alloc:
[----:B------:R-:W-:Y:S05]  /*76f0*/  BPT.TRAP 0x1 ;  /* 0x000000040000795c */ /* 0x000fea0000300000 */
[----:B------:R-:W-:-:S04]  /*7700*/  MOV R3, 0x0 ;  /* 0x0000000000037802 */ /* 0x000fc80000000f00 */
[----:B------:R-:W-:Y:S05]  /*7710*/  RET.REL.NODEC R2 `(_ZN7cutlass13device_kernelINS_4gemm6kernel13GemmUniversalIN4cute5tupleIJiiiiEEENS1_10collective13CollectiveMmaINS1_35MainloopSm100TmaUmmaWarpSpecializedILi3ELi2ELi4ENS5_IJNS4_1CILi1EEESB_SB_EEEEENS5_IJNSA_ILi64EEENSA_ILi48EEENSA_ILi256EEEEEENS_10bfloat16_tENS5_IJlSB_lEEESI_SJ_NS4_8TiledMMAINS4_8MMA_AtomIJNS4_20SM100_MMA_F16BF16_SSISI_SI_fLi64ELi48ELNS4_4UMMA5MajorE0ELSO_0ELNSN_7ScaleInE0ELSP_0EEEEEENS4_6LayoutISC_NS5_IJNSA_ILi0EEEST_ST_EEEEENS5_IJNS4_10UnderscoreESW_SW_EEEEENS4_13SM90_TMA_LOADENS4_14ComposedLayoutINS4_7SwizzleILi3ELi4ELi3EEENS4_18smem_ptr_flag_bitsILi16EEENSS_INS5_IJNSA_ILi8EEESE_EEENS5_IJSE_SB_EEEEEEEvNS4_8identityESZ_S19_vS1A_EENS_8epilogue10collective18CollectiveEpilogueINS1C_23Sm100TmaWarpSpecializedILi2ELi1ELi24ELb1ELb0EEEJSH_NS5_IJNSS_ISE_SB_EENSS_ISF_SB_EEEEESI_SJ_SI_SJ_NS1C_6fusion15FusionCallbacksIS1G_NS1K_17LinearCombinationISI_fSI_fLNS_15FloatRoundStyleE2EEESH_S1J_JEEENS4_5SM1004TMEM4LOAD26SM100_TMEM_LOAD_16dp256b2xESZ_NS10_INS11_ILi1ELi4ELi3EEES14_NSS_INS5_IJS15_NSA_ILi16EEEEEENS5_IJS1V_SB_EEEEEEENS4_17SM75_U32x4_LDSM_NENS4_14SM90_TMA_STOREES1Z_NS4_17SM90_U32x4_STSM_NENS4_39AutoVectorizingCopyWithAssumedAlignmentILi128EEEEEEvvEEEEvNT_6ParamsE) ;  /* 0xffffff8802387950 */ /* 0x000fea0003c3ffff */
        .weak           $__internal_2_$__cuda_sm10x_tcgen05_guardrail_trap_unallocated_columns_being_dealloced
        .type           $__internal_2_$__cuda_sm10x_tcgen05_guardrail_trap_unallocated_columns_being_dealloced,@function
        .size           $__internal_2_$__cuda_sm10x_tcgen05_guardrail_trap_unallocated_columns_being_dealloced,(.L_x_136 - $__internal_2_$__cuda_sm10x_tcgen05_guardrail_trap_unallocated_columns_being_dealloced)
$__internal_2_$__cuda_sm10x_tcgen05_guardrail_trap_unallocated_columns_being_dealloced:
[----:B------:R-:W-:Y:S05]  /*7720*/  BPT.TRAP 0x1 ;  /* 0x000000040000795c */ /* 0x000fea0000300000 */
[----:B------:R-:W-:-:S04]  /*7730*/  HFMA2 R3, -RZ, RZ, 0, 0 ;  /* 0x00000000ff037431 */ /* 0x000fc800000001ff */
[----:B------:R-:W-:Y:S05]  /*7740*/  RET.REL.NODEC R2 `(_ZN7cutlass13device_kernelINS_4gemm6kernel13GemmUniversalIN4cute5tupleIJiiiiEEENS1_10collective13CollectiveMmaINS1_35MainloopSm100TmaUmmaWarpSpecializedILi3ELi2ELi4ENS5_IJNS4_1CILi1EEESB_SB_EEEEENS5_IJNSA_ILi64EEENSA_ILi48EEENSA_ILi256EEEEEENS_10bfloat16_tENS5_IJlSB_lEEESI_SJ_NS4_8TiledMMAINS4_8MMA_AtomIJNS4_20SM100_MMA_F16BF16_SSISI_SI_fLi64ELi48ELNS4_4UMMA5MajorE0ELSO_0ELNSN_7ScaleInE0ELSP_0EEEEEENS4_6LayoutISC_NS5_IJNSA_ILi0EEEST_ST_EEEEENS5_IJNS4_10UnderscoreESW_SW_EEEEENS4_13SM90_TMA_LOADENS4_14ComposedLayoutINS4_7SwizzleILi3ELi4ELi3EEENS4_18smem_ptr_flag_bitsILi16EEENSS_INS5_IJNSA_ILi8EEESE_EEENS5_IJSE_SB_EEEEEEEvNS4_8identityESZ_S19_vS1A_EENS_8epilogue10collective18CollectiveEpilogueINS1C_23Sm100TmaWarpSpecializedILi2ELi1ELi24ELb1ELb0EEEJSH_NS5_IJNSS_ISE_SB_EENSS_ISF_SB_EEEEESI_SJ_SI_SJ_NS1C_6fusion15FusionCallbacksIS1G_NS1K_17LinearCombinationISI_fSI_fLNS_15FloatRoundStyleE2EEESH_S1J_JEEENS4_5SM1004TMEM4LOAD26SM100_TMEM_LOAD_16dp256b2xESZ_NS10_INS11_ILi1ELi4ELi3EEES14_NSS_INS5_IJS15_NSA_ILi16EEEEEENS5_IJS1V_SB_EEEEEEENS4_17SM75_U32x4_LDSM_NENS4_14SM90_TMA_STOREES1Z_NS4_17SM90_U32x4_STSM_NENS4_39AutoVectorizingCopyWithAssumedAlignmentILi128EEEEEEvvEEEEvNT_6ParamsE) ;  /* 0xffffff88022c7950 */ /* 0x000fea0003c3ffff */
.L_x_135:
[----:B------:R-:W-:-:S00]  /*7750*/  BRA `(.L_x_135) ;  /* 0xfffffffc00fc7947 */ /* 0x000fc0000383ffff */
[----:B------:R-:W-:-:S00]  /*7760*/  NOP ;  /* 0x0000000000007918 */ /* 0x000fc00000000000 */
        /* <DEDUP_REMOVED lines=9> */
.L_x_136:


//--------------------- .nv.global.init           --------------------------
	.section	.nv.global.init,"aw",@progbits
.nv.global.init:
	.type		$str$27,@object
	.size		$str$27,($str$28 - $str$27)
$str$27:
        /*0000*/ 	.byte	0x28, 0x61, 0x64, 0x64, 0x72, 0x65, 0x73, 0x73, 0x20, 0x26, 0x20, 0x6d, 0x61, 0x73, 0x6b, 0x29
        /*0010*/ 	.byte	0x20, 0x3d, 0x3d, 0x20, 0x30, 0x00
	.type		$str$28,@object
	.size		$str$28,($str$26 - $str$28)
$str$28:
        /*0016*/ 	.byte	0x2f, 0x74, 0x6d, 0x70, 0x2f, 0x63, 0x75, 0x74, 0x6c, 0x61, 0x73, 0x73, 0x5f, 0x73, 0x77, 0x65
        /*0026*/ 	.byte	0x65, 0x70, 0x5f, 0x73, 0x72, 0x63, 0x2f, 0x69, 0x6e, 0x63, 0x6c, 0x75, 0x64, 0x65, 0x2f, 0x63
        /*0036*/ 	.byte	0x75, 0x74, 0x65, 0x2f, 0x70, 0x6f, 0x69, 0x6e, 0x74, 0x65, 0x72, 0x5f, 0x66, 0x6c, 0x61, 0x67
        /*0046*/ 	.byte	0x67, 0x65, 0x64, 0x2e, 0x68, 0x70, 0x70, 0x00
	.type		$str$26,@object
	.size		$str$26,($str$25 - $str$26)
$str$26:
        /*004e*/ 	.byte	0x2f, 0x74, 0x6d, 0x70, 0x2f, 0x63, 0x75, 0x74, 0x6c, 0x61, 0x73, 0x73, 0x5f, 0x73, 0x77, 0x65
        /*005e*/ 	.byte	0x65, 0x70, 0x5f, 0x73, 0x72, 0x63, 0x2f, 0x69, 0x6e, 0x63, 0x6c, 0x75, 0x64, 0x65, 0x2f, 0x63
        /*006e*/ 	.byte	0x75, 0x74, 0x65, 0x2f, 0x61, 0x74, 0x6f, 0x6d, 0x2f, 0x63, 0x6f, 0x70, 0x79, 0x5f, 0x74, 0x72
        /*007e*/ 	.byte	0x61, 0x69, 0x74, 0x73, 0x5f, 0x73, 0x6d, 0x31, 0x30, 0x30, 0x2e, 0x68, 0x70, 0x70, 0x00
	.type		$str$25,@object
	.size		$str$25,(__unnamed_1 - $str$25)
$str$25:
        /*008d*/ 	.byte	0x28, 0x28, 0x75, 0x69, 0x6e, 0x74, 0x33, 0x32, 0x5f, 0x74, 0x28, 0x74, 0x68, 0x72, 0x65, 0x61
        /*009d*/ 	.byte	0x64, 0x49, 0x64, 0x78, 0x2e, 0x78, 0x29, 0x20, 0x2f, 0x20, 0x33, 0x32, 0x29, 0x20, 0x25, 0x20
        /*00ad*/ 	.byte	0x34, 0x29, 0x20, 0x3d, 0x3d, 0x20, 0x28, 0x28, 0x28, 0x74, 0x6d, 0x65, 0x6d, 0x5f, 0x61, 0x64
        /*00bd*/ 	.byte	0x64, 0x72, 0x20, 0x3e, 0x3e, 0x20, 0x31, 0x36, 0x29, 0x20, 0x2f, 0x20, 0x33, 0x32, 0x29, 0x20
        /*00cd*/ 	.byte	0x25, 0x20, 0x34, 0x29, 0x00
	.type		__unnamed_1,@object
	.size		__unnamed_1,(__unnamed_2 - __unnamed_1)
__unnamed_1:
        /*00d2*/ 	.byte	0x61, 0x75, 0x74, 0x6f, 0x20, 0x63, 0x75, 0x74, 0x65, 0x3a, 0x3a, 0x61, 0x73, 0x5f, 0x70, 0x6f
        /* <DEDUP_REMOVED lines=24> */
        /*0262*/ 	.byte	0x43, 0x3c, 0x33, 0x30, 0x37, 0x32, 0x3e, 0x3e, 0x3e, 0x3e, 0x5d, 0x00
	.type		__unnamed_2,@object
	.size		__unnamed_2,(.L_2 - __unnamed_2)
__unnamed_2:
        /* <DEDUP_REMOVED lines=42> */
        /*050e*/ 	.byte	0x3e, 0x5d, 0x00
.L_2:


//--------------------- .nv.shared._ZN7cutlass13device_kernelINS_4gemm6kernel13GemmUniversalIN4cute5tupleIJiiiiEEENS1_10collective13CollectiveMmaINS1_35MainloopSm100TmaUmmaWarpSpecializedILi3ELi2ELi4ENS5_IJNS4_1CILi1EEESB_SB_EEEEENS5_IJNSA_ILi64EEENSA_ILi48EEENSA_ILi256EEEEEENS_10bfloat16_tENS5_IJlSB_lEEESI_SJ_NS4_8TiledMMAINS4_8MMA_AtomIJNS4_20SM100_MMA_F16BF16_SSISI_SI_fLi64ELi48ELNS4_4UMMA5MajorE0ELSO_0ELNSN_7ScaleInE0ELSP_0EEEEEENS4_6LayoutISC_NS5_IJNSA_ILi0EEEST_ST_EEEEENS5_IJNS4_10UnderscoreESW_SW_EEEEENS4_13SM90_TMA_LOADENS4_14ComposedLayoutINS4_7SwizzleILi3ELi4ELi3EEENS4_18smem_ptr_flag_bitsILi16EEENSS_INS5_IJNSA_ILi8EEESE_EEENS5_IJSE_SB_EEEEEEEvNS4_8identityESZ_S19_vS1A_EENS_8epilogue10collective18CollectiveEpilogueINS1C_23Sm100TmaWarpSpecializedILi2ELi1ELi24ELb1ELb0EEEJSH_NS5_IJNSS_ISE_SB_EENSS_ISF_SB_EEEEESI_SJ_SI_SJ_NS1C_6fusion15FusionCallbacksIS1G_NS1K_17LinearCombinationISI_fSI_fLNS_15FloatRoundStyleE2EEESH_S1J_JEEENS4_5SM1004TMEM4LOAD26SM100_TMEM_LOAD_16dp256b2xESZ_NS10_INS11_ILi1ELi4ELi3EEES14_NSS_INS5_IJS15_NSA_ILi16EEEEEENS5_IJS1V_SB_EEEEEEENS4_17SM75_U32x4_LDSM_NENS4_14SM90_TMA_STOREES1Z_NS4_17SM90_U32x4_STSM_NENS4_39AutoVectorizingCopyWithAssumedAlignmentILi128EEEEEEvvEEEEvNT_6ParamsE --------------------------
	.section	.nv.shared._ZN7cutlass13device_kernelINS_4gemm6kernel13GemmUniversalIN4cute5tupleIJiiiiEEENS1_10collective13CollectiveMmaINS1_35MainloopSm100TmaUmmaWarpSpecializedILi3ELi2ELi4ENS5_IJNS4_1CILi1EEESB_SB_EEEEENS5_IJNSA_ILi64EEENSA_ILi48EEENSA_ILi256EEEEEENS_10bfloat16_tENS5_IJlSB_lEEESI_SJ_NS4_8TiledMMAINS4_8MMA_AtomIJNS4_20SM100_MMA_F16BF16_SSISI_SI_fLi64ELi48ELNS4_4UMMA5MajorE0ELSO_0ELNSN_7ScaleInE0ELSP_0EEEEEENS4_6LayoutISC_NS5_IJNSA_ILi0EEEST_ST_EEEEENS5_IJNS4_10UnderscoreESW_SW_EEEEENS4_13SM90_TMA_LOADENS4_14ComposedLayoutINS4_7SwizzleILi3ELi4ELi3EEENS4_18smem_ptr_flag_bitsILi16EEENSS_INS5_IJNSA_ILi8EEESE_EEENS5_IJSE_SB_EEEEEEEvNS4_8identityESZ_S19_vS1A_EENS_8epilogue10collective18CollectiveEpilogueINS1C_23Sm100TmaWarpSpecializedILi2ELi1ELi24ELb1ELb0EEEJSH_NS5_IJNSS_ISE_SB_EENSS_ISF_SB_EEEEESI_SJ_SI_SJ_NS1C_6fusion15FusionCallbacksIS1G_NS1K_17LinearCombinationISI_fSI_fLNS_15FloatRoundStyleE2EEESH_S1J_JEEENS4_5SM1004TMEM4LOAD26SM100_TMEM_LOAD_16dp256b2xESZ_NS10_INS11_ILi1ELi4ELi3EEES14_NSS_INS5_IJS15_NSA_ILi16EEEEEENS5_IJS1V_SB_EEEEEEENS4_17SM75_U32x4_LDSM_NENS4_14SM90_TMA_STOREES1Z_NS4_17SM90_U32x4_STSM_NENS4_39AutoVectorizingCopyWithAssumedAlignmentILi128EEEEEEvvEEEEvNT_6ParamsE,"aw",@nobits
	.sectionflags	@""
	.align	16
	.zero		1024


//--------------------- .nv.shared.reserved.0     --------------------------
	.section	.nv.shared.reserved.0,"aw",@nobits
	.weak		__nv_reservedSMEM_offset_0_alias
	.size		__nv_reservedSMEM_offset_0_alias, 0, 64
	.other		__nv_reservedSMEM_offset_0_alias,@"STO_CUDA_RESERVED_SHARED STV_DEFAULT"
__nv_reservedSMEM_offset_0_alias:
	.zero		0
.nv.shared.reserved.0:
	.zero		64
	.weak		__nv_reservedSMEM_tcgen05_partition
	.type		__nv_reservedSMEM_tcgen05_partition,@object
	.size		__nv_reservedSMEM_tcgen05_partition,(.L_0 - __nv_reservedSMEM_tcgen05_partition)
__nv_reservedSMEM_tcgen05_partition:
	.zero		32
.L_0:


//--------------------- .nv.global                --------------------------
	.section	.nv.global,"aw",@nobits
.nv.global:
	.type		_ZN39_INTERNAL_4b704f28_4_k_cu_83e5f4db_94034cute1_E,@object
	.size		_ZN39_INTERNAL_4b704f28_4_k_cu_83e5f4db_94034cute1_E,(_ZN39_INTERNAL_4b704f28_4_k_cu_83e5f4db_94034cuda3std3__45__cpo6cbeginE - _ZN39_INTERNAL_4b704f28_4_k_cu_83e5f4db_94034cute1_E)
_ZN39_INTERNAL_4b704f28_4_k_cu_83e5f4db_94034cute1_E:
	.zero		1
	.type		_ZN39_INTERNAL_4b704f28_4_k_cu_83e5f4db_94034cuda3std3__45__cpo6cbeginE,@object
	.size		_ZN39_INTERNAL_4b704f28_4_k_cu_83e5f4db_94034cuda3std3__45__cpo6cbeginE,(_ZN39_INTERNAL_4b704f28_4_k_cu_83e5f4db_94034cuda3std3__48in_placeE - _ZN39_INTERNAL_4b704f28_4_k_cu_83e5f4db_94034cuda3std3__45__cpo6cbeginE)
_ZN39_INTERNAL_4b704f28_4_k_cu_83e5f4db_94034cuda3std3__45__cpo6cbeginE:
	.zero		1
	.type		_ZN39_INTERNAL_4b704f28_4_k_cu_83e5f4db_94034cuda3std3__48in_placeE,@object
	.size		_ZN39_INTERNAL_4b704f28_4_k_cu_83e5f4db_94034cuda3std3__48in_placeE,(_ZN39_INTERNAL_4b704f28_4_k_cu_83e5f4db_94034cuda3std6ranges3__45__cpo9iter_moveE - _ZN39_INTERNAL_4b704f28_4_k_cu_83e5f4db_94034cuda3std3__48in_placeE)
_ZN39_INTERNAL_4b704f28_4_k_cu_83e5f4db_94034cuda3std3__48in_placeE:
	.zero		1
	.type		_ZN39_INTERNAL_4b704f28_4_k_cu_83e5f4db_94034cuda3std6ranges3__45__cpo9iter_moveE,@object
	.size		_ZN39_INTERNAL_4b704f28_4_k_cu_83e5f4db_94034cuda3std6ranges3__45__cpo9iter_moveE,(_ZN39_INTERNAL_4b704f28_4_k_cu_83e5f4db_94034cuda3std3__45__cpo5beginE - _ZN39_INTERNAL_4b704f28_4_k_cu_83e5f4db_94034cuda3std6ranges3__45__cpo9iter_moveE)
_ZN39_INTERNAL_4b704f28_4_k_cu_83e5f4db_94034cuda3std6ranges3__45__cpo9iter_moveE:
	.zero		1
	.type		_ZN39_INTERNAL_4b704f28_4_k_cu_83e5f4db_94034cuda3std3__45__cpo5beginE,@object
	.size		_ZN39_INTERNAL_4b704f28_4_k_cu_83e5f4db_94034cuda3std3__45__cpo5beginE,(_ZN39_INTERNAL_4b704f28_4_k_cu_83e5f4db_94034cuda3std3__441_GLOBAL__N__4b704f28_4_k_cu_83e5f4db_94036ignoreE - _ZN39_INTERNAL_4b704f28_4_k_cu_83e5f4db_94034cuda3std3__45__cpo5beginE)
_ZN39_INTERNAL_4b704f28_4_k_cu_83e5f4db_94034cuda3std3__45__cpo5beginE:
	.zero		1
	.type		_ZN39_INTERNAL_4b704f28_4_k_cu_83e5f4db_94034cuda3std3__441_GLOBAL__N__4b704f28_4_k_cu_83e5f4db_94036ignoreE,@object
	.size		_ZN39_INTERNAL_4b704f28_4_k_cu_83e5f4db_94034cuda3std3__441_GLOBAL__N__4b704f28_4_k_cu_83e5f4db_94036ignoreE,(_ZN39_INTERNAL_4b704f28_4_k_cu_83e5f4db_94034cute7productE - _ZN39_INTERNAL_4b704f28_4_k_cu_83e5f4db_94034cuda3std3__441_GLOBAL__N__4b704f28_4_k_cu_83e5f4db_94036ignoreE)
_ZN39_INTERNAL_4b704f28_4_k_cu_83e5f4db_94034cuda3std3__441_GLOBAL__N__4b704f28_4_k_cu_83e5f4db_94036ignoreE:
	.zero		1
	.type		_ZN39_INTERNAL_4b704f28_4_k_cu_83e5f4db_94034cute7productE,@object
	.size		_ZN39_INTERNAL_4b704f28_4_k_cu_83e5f4db_94034cute7productE,(_ZN39_INTERNAL_4b704f28_4_k_cu_83e5f4db_94034cuda3std3__45__cpo3endE - _ZN39_INTERNAL_4b704f28_4_k_cu_83e5f4db_94034cute7productE)
_ZN39_INTERNAL_4b704f28_4_k_cu_83e5f4db_94034cute7productE:
	.zero		1
	.type		_ZN39_INTERNAL_4b704f28_4_k_cu_83e5f4db_94034cuda3std3__45__cpo3endE,@object
	.size		_ZN39_INTERNAL_4b704f28_4_k_cu_83e5f4db_94034cuda3std3__45__cpo3endE,(_ZN39_INTERNAL_4b704f28_4_k_cu_83e5f4db_94034cuda3std3__419piecewise_constructE - _ZN39_INTERNAL_4b704f28_4_k_cu_83e5f4db_94034cuda3std3__45__cpo3endE)
_ZN39_INTERNAL_4b704f28_4_k_cu_83e5f4db_94034cuda3std3__45__cpo3endE:
	.zero		1
	.type		_ZN39_INTERNAL_4b704f28_4_k_cu_83e5f4db_94034cuda3std3__419piecewise_constructE,@object
	.size		_ZN39_INTERNAL_4b704f28_4_k_cu_83e5f4db_94034cuda3std3__419piecewise_constructE,(_ZN39_INTERNAL_4b704f28_4_k_cu_83e5f4db_94034cuda3std3__45__cpo4cendE - _ZN39_INTERNAL_4b704f28_4_k_cu_83e5f4db_94034cuda3std3__419piecewise_constructE)
_ZN39_INTERNAL_4b704f28_4_k_cu_83e5f4db_94034cuda3std3__419piecewise_constructE:
	.zero		1
	.type		_ZN39_INTERNAL_4b704f28_4_k_cu_83e5f4db_94034cuda3std3__45__cpo4cendE,@object
	.size		_ZN39_INTERNAL_4b704f28_4_k_cu_83e5f4db_94034cuda3std3__45__cpo4cendE,(_ZN39_INTERNAL_4b704f28_4_k_cu_83e5f4db_94034cuda3std6ranges3__45__cpo4swapE - _ZN39_INTERNAL_4b704f28_4_k_cu_83e5f4db_94034cuda3std3__45__cpo4cendE)
_ZN39_INTERNAL_4b704f28_4_k_cu_83e5f4db_94034cuda3std3__45__cpo4cendE:
	.zero		1
	.type		_ZN39_INTERNAL_4b704f28_4_k_cu_83e5f4db_94034cuda3std6ranges3__45__cpo4swapE,@object
	.size		_ZN39_INTERNAL_4b704f28_4_k_cu_83e5f4db_94034cuda3std6ranges3__45__cpo4swapE,(.L_10 - _ZN39_INTERNAL_4b704f28_4_k_cu_83e5f4db_94034cuda3std6ranges3__45__cpo4swapE)
_ZN39_INTERNAL_4b704f28_4_k_cu_83e5f4db_94034cuda3std6ranges3__45__cpo4swapE:
	.zero		1
.L_10:


//--------------------- .nv.constant0._ZN7cutlass13device_kernelINS_4gemm6kernel13GemmUniversalIN4cute5tupleIJiiiiEEENS1_10collective13CollectiveMmaINS1_35MainloopSm100TmaUmmaWarpSpecializedILi3ELi2ELi4ENS5_IJNS4_1CILi1EEESB_SB_EEEEENS5_IJNSA_ILi64EEENSA_ILi48EEENSA_ILi256EEEEEENS_10bfloat16_tENS5_IJlSB_lEEESI_SJ_NS4_8TiledMMAINS4_8MMA_AtomIJNS4_20SM100_MMA_F16BF16_SSISI_SI_fLi64ELi48ELNS4_4UMMA5MajorE0ELSO_0ELNSN_7ScaleInE0ELSP_0EEEEEENS4_6LayoutISC_NS5_IJNSA_ILi0EEEST_ST_EEEEENS5_IJNS4_10UnderscoreESW_SW_EEEEENS4_13SM90_TMA_LOADENS4_14ComposedLayoutINS4_7SwizzleILi3ELi4ELi3EEENS4_18smem_ptr_flag_bitsILi16EEENSS_INS5_IJNSA_ILi8EEESE_EEENS5_IJSE_SB_EEEEEEEvNS4_8identityESZ_S19_vS1A_EENS_8epilogue10collective18CollectiveEpilogueINS1C_23Sm100TmaWarpSpecializedILi2ELi1ELi24ELb1ELb0EEEJSH_NS5_IJNSS_ISE_SB_EENSS_ISF_SB_EEEEESI_SJ_SI_SJ_NS1C_6fusion15FusionCallbacksIS1G_NS1K_17LinearCombinationISI_fSI_fLNS_15FloatRoundStyleE2EEESH_S1J_JEEENS4_5SM1004TMEM4LOAD26SM100_TMEM_LOAD_16dp256b2xESZ_NS10_INS11_ILi1ELi4ELi3EEES14_NSS_INS5_IJS15_NSA_ILi16EEEEEENS5_IJS1V_SB_EEEEEEENS4_17SM75_U32x4_LDSM_NENS4_14SM90_TMA_STOREES1Z_NS4_17SM90_U32x4_STSM_NENS4_39AutoVectorizingCopyWithAssumedAlignmentILi128EEEEEEvvEEEEvNT_6ParamsE --------------------------
	.section	.nv.constant0._ZN7cutlass13device_kernelINS_4gemm6kernel13GemmUniversalIN4cute5tupleIJiiiiEEENS1_10collective13CollectiveMmaINS1_35MainloopSm100TmaUmmaWarpSpecializedILi3ELi2ELi4ENS5_IJNS4_1CILi1EEESB_SB_EEEEENS5_IJNSA_ILi64EEENSA_ILi48EEENSA_ILi256EEEEEENS_10bfloat16_tENS5_IJlSB_lEEESI_SJ_NS4_8TiledMMAINS4_8MMA_AtomIJNS4_20SM100_MMA_F16BF16_SSISI_SI_fLi64ELi48ELNS4_4UMMA5MajorE0ELSO_0ELNSN_7ScaleInE0ELSP_0EEEEEENS4_6LayoutISC_NS5_IJNSA_ILi0EEEST_ST_EEEEENS5_IJNS4_10UnderscoreESW_SW_EEEEENS4_13SM90_TMA_LOADENS4_14ComposedLayoutINS4_7SwizzleILi3ELi4ELi3EEENS4_18smem_ptr_flag_bitsILi16EEENSS_INS5_IJNSA_ILi8EEESE_EEENS5_IJSE_SB_EEEEEEEvNS4_8identityESZ_S19_vS1A_EENS_8epilogue10collective18CollectiveEpilogueINS1C_23Sm100TmaWarpSpecializedILi2ELi1ELi24ELb1ELb0EEEJSH_NS5_IJNSS_ISE_SB_EENSS_ISF_SB_EEEEESI_SJ_SI_SJ_NS1C_6fusion15FusionCallbacksIS1G_NS1K_17LinearCombinationISI_fSI_fLNS_15FloatRoundStyleE2EEESH_S1J_JEEENS4_5SM1004TMEM4LOAD26SM100_TMEM_LOAD_16dp256b2xESZ_NS10_INS11_ILi1ELi4ELi3EEES14_NSS_INS5_IJS15_NSA_ILi16EEEEEENS5_IJS1V_SB_EEEEEEENS4_17SM75_U32x4_LDSM_NENS4_14SM90_TMA_STOREES1Z_NS4_17SM90_U32x4_STSM_NENS4_39AutoVectorizingCopyWithAssumedAlignmentILi128EEEEEEvvEEEEvNT_6ParamsE,"a",@progbits
	.sectionflags	@""
	.align	4
.nv.constant0._ZN7cutlass13device_kernelINS_4gemm6kernel13GemmUniversalIN4cute5tupleIJiiiiEEENS1_10collective13CollectiveMmaINS1_35MainloopSm100TmaUmmaWarpSpecializedILi3ELi2ELi4ENS5_IJNS4_1CILi1EEESB_SB_EEEEENS5_IJNSA_ILi64EEENSA_ILi48EEENSA_ILi256EEEEEENS_10bfloat16_tENS5_IJlSB_lEEESI_SJ_NS4_8TiledMMAINS4_8MMA_AtomIJNS4_20SM100_MMA_F16BF16_SSISI_SI_fLi64ELi48ELNS4_4UMMA5MajorE0ELSO_0ELNSN_7ScaleInE0ELSP_0EEEEEENS4_6LayoutISC_NS5_IJNSA_ILi0EEEST_ST_EEEEENS5_IJNS4_10UnderscoreESW_SW_EEEEENS4_13SM90_TMA_LOADENS4_14ComposedLayoutINS4_7SwizzleILi3ELi4ELi3EEENS4_18smem_ptr_flag_bitsILi16EEENSS_INS5_IJNSA_ILi8EEESE_EEENS5_IJSE_SB_EEEEEEEvNS4_8identityESZ_S19_vS1A_EENS_8epilogue10collective18CollectiveEpilogueINS1C_23Sm100TmaWarpSpecializedILi2ELi1ELi24ELb1ELb0EEEJSH_NS5_IJNSS_ISE_SB_EENSS_ISF_SB_EEEEESI_SJ_SI_SJ_NS1C_6fusion15FusionCallbacksIS1G_NS1K_17LinearCombinationISI_fSI_fLNS_15FloatRoundStyleE2EEESH_S1J_JEEENS4_5SM1004TMEM4LOAD26SM100_TMEM_LOAD_16dp256b2xESZ_NS10_INS11_ILi1ELi4ELi3EEES14_NSS_INS5_IJS15_NSA_ILi16EEEEEENS5_IJS1V_SB_EEEEEEENS4_17SM75_U32x4_LDSM_NENS4_14SM90_TMA_STOREES1Z_NS4_17SM90_U32x4_STSM_NENS4_39AutoVectorizingCopyWithAssumedAlignmentILi128EEEEEEvvEEEEvNT_6ParamsE:
	.zero		2944


//--------------------- SYMBOLS --------------------------

	.type		.nv.reservedSmem.offset0,@object
	.size		.nv.reservedSmem.offset0,0x4
	.type		.nv.reservedSmem.cap,@object
	.size		.nv.reservedSmem.cap,0x4
	.type		__assertfail,@function
